	.target	sm_90a

	.elftype	@"ET_EXEC"


//--------------------- .note.nv.tkinfo           --------------------------
	.section	.note.nv.tkinfo,"",@"SHT_NOTE"
	.sectionflags	@"SHF_NOTE_NV_TKINFO"
	.tkinfo
        /*0018*/ 	.word	0x00000002
        /*0030*/ 	.string	""
        /*0030*/ 	.string	"ptxas"
        /*0030*/ 	.string	"Cuda compilation tools, release 13.0, V13.0.88"
        /*0030*/ 	.string	"Build cuda_13.0.r13.0/compiler.36424714_0"
        /*0030*/ 	.string	"-arch sm_90a -m 64 "



//--------------------- .note.nv.cuinfo           --------------------------
	.section	.note.nv.cuinfo,"",@"SHT_NOTE"
	.sectionflags	@"SHF_NOTE_NV_CUINFO"
        /*0018*/ 	.short	0x0002
        /*001a*/ 	.short	0x005a
        /*001c*/ 	.short	0x0082
	.zero		2


//--------------------- .nv.info                  --------------------------
	.section	.nv.info,"",@"SHT_CUDA_INFO"
	.align	4


	//----- nvinfo : EIATTR_REGCOUNT
	.align		4
        /*0000*/ 	.byte	0x04, 0x2f
        /*0002*/ 	.short	(.L_15 - .L_14)
	.align		4
.L_14:
        /*0004*/ 	.word	index@(_ZN7cutlass13device_kernelINS_4gemm6kernel13GemmUniversalIN4cute5tupleIJiiiiEEENS1_10collective13CollectiveMmaINS1_34MainloopSm90TmaGmmaWarpSpecializedILi3ENS5_IJNS4_1CILi1EEESB_SB_EEENS1_32KernelTmaWarpSpecializedPingpongEEENS5_IJNSA_ILi64EEESF_NSA_ILi32EEEEEENS_10tfloat32_tENS5_IJlSB_lEEESI_SJ_NS4_8TiledMMAINS4_8MMA_AtomIJNS4_4SM904GMMA29MMA_64x64x8_F32TF32TF32_SS_TNILNSN_7ScaleInE1ELSP_1EEEEEENS4_6LayoutISC_NS5_IJNSA_ILi0EEEST_ST_EEEEENS5_IJNS4_10UnderscoreESW_SW_EEEEENS4_13SM90_TMA_LOADENS4_14ComposedLayoutINS4_7SwizzleILi3ELi4ELi3EEENS4_18smem_ptr_flag_bitsILi32EEENSS_INS5_IJNSA_ILi8EEESG_EEENS5_IJSG_SB_EEEEEEEvNS4_8identityESZ_S19_vS1A_EENS_8epilogue10collective6detail29Sm90TmaWarpSpecializedAdapterINS1D_15DefaultEpilogueISI_SJ_SJ_NS1C_6thread17LinearCombinationISI_Li1EffLNS1H_9ScaleType4KindE0ELNS_15FloatRoundStyleE2ESI_EENS1_15EpilogueDefaultEEEEEvvEEEEvNT_6ParamsE)
        /*0008*/ 	.word	0x000000a8


	//----- nvinfo : EIATTR_FRAME_SIZE
	.align		4
.L_15:
        /*000c*/ 	.byte	0x04, 0x11
        /*000e*/ 	.short	(.L_17 - .L_16)
	.align		4
.L_16:
        /*0010*/ 	.word	index@(_ZN7cutlass13device_kernelINS_4gemm6kernel13GemmUniversalIN4cute5tupleIJiiiiEEENS1_10collective13CollectiveMmaINS1_34MainloopSm90TmaGmmaWarpSpecializedILi3ENS5_IJNS4_1CILi1EEESB_SB_EEENS1_32KernelTmaWarpSpecializedPingpongEEENS5_IJNSA_ILi64EEESF_NSA_ILi32EEEEEENS_10tfloat32_tENS5_IJlSB_lEEESI_SJ_NS4_8TiledMMAINS4_8MMA_AtomIJNS4_4SM904GMMA29MMA_64x64x8_F32TF32TF32_SS_TNILNSN_7ScaleInE1ELSP_1EEEEEENS4_6LayoutISC_NS5_IJNSA_ILi0EEEST_ST_EEEEENS5_IJNS4_10UnderscoreESW_SW_EEEEENS4_13SM90_TMA_LOADENS4_14ComposedLayoutINS4_7SwizzleILi3ELi4ELi3EEENS4_18smem_ptr_flag_bitsILi32EEENSS_INS5_IJNSA_ILi8EEESG_EEENS5_IJSG_SB_EEEEEEEvNS4_8identityESZ_S19_vS1A_EENS_8epilogue10collective6detail29Sm90TmaWarpSpecializedAdapterINS1D_15DefaultEpilogueISI_SJ_SJ_NS1C_6thread17LinearCombinationISI_Li1EffLNS1H_9ScaleType4KindE0ELNS_15FloatRoundStyleE2ESI_EENS1_15EpilogueDefaultEEEEEvvEEEEvNT_6ParamsE)
        /*0014*/ 	.word	0x00000008


	//----- nvinfo : EIATTR_MIN_STACK_SIZE
	.align		4
.L_17:
        /*0018*/ 	.byte	0x04, 0x12
        /*001a*/ 	.short	(.L_19 - .L_18)
	.align		4
.L_18:
        /*001c*/ 	.word	index@(_ZN7cutlass13device_kernelINS_4gemm6kernel13GemmUniversalIN4cute5tupleIJiiiiEEENS1_10collective13CollectiveMmaINS1_34MainloopSm90TmaGmmaWarpSpecializedILi3ENS5_IJNS4_1CILi1EEESB_SB_EEENS1_32KernelTmaWarpSpecializedPingpongEEENS5_IJNSA_ILi64EEESF_NSA_ILi32EEEEEENS_10tfloat32_tENS5_IJlSB_lEEESI_SJ_NS4_8TiledMMAINS4_8MMA_AtomIJNS4_4SM904GMMA29MMA_64x64x8_F32TF32TF32_SS_TNILNSN_7ScaleInE1ELSP_1EEEEEENS4_6LayoutISC_NS5_IJNSA_ILi0EEEST_ST_EEEEENS5_IJNS4_10UnderscoreESW_SW_EEEEENS4_13SM90_TMA_LOADENS4_14ComposedLayoutINS4_7SwizzleILi3ELi4ELi3EEENS4_18smem_ptr_flag_bitsILi32EEENSS_INS5_IJNSA_ILi8EEESG_EEENS5_IJSG_SB_EEEEEEEvNS4_8identityESZ_S19_vS1A_EENS_8epilogue10collective6detail29Sm90TmaWarpSpecializedAdapterINS1D_15DefaultEpilogueISI_SJ_SJ_NS1C_6thread17LinearCombinationISI_Li1EffLNS1H_9ScaleType4KindE0ELNS_15FloatRoundStyleE2ESI_EENS1_15EpilogueDefaultEEEEEvvEEEEvNT_6ParamsE)
        /*0020*/ 	.word	0x00000008
.L_19:


//--------------------- .nv.compat                --------------------------
	.section	.nv.compat,"",@"SHT_CUDA_COMPAT_INFO"
	.align	4
        /*0000*/ 	.byte	0x02, 0x09, 0x01, 0x00, 0x02, 0x02, 0x04, 0x00, 0x02, 0x05, 0x05, 0x00, 0x03, 0x07, 0x01, 0x01
        /*0010*/ 	.byte	0x02, 0x03, 0x01, 0x00, 0x02, 0x06, 0x01, 0x00, 0x04, 0x0b, 0x08, 0x00, 0x00, 0x00, 0x00, 0x00
        /*0020*/ 	.byte	0x00, 0x00, 0x00, 0x00


//--------------------- .nv.info._ZN7cutlass13device_kernelINS_4gemm6kernel13GemmUniversalIN4cute5tupleIJiiiiEEENS1_10collective13CollectiveMmaINS1_34MainloopSm90TmaGmmaWarpSpecializedILi3ENS5_IJNS4_1CILi1EEESB_SB_EEENS1_32KernelTmaWarpSpecializedPingpongEEENS5_IJNSA_ILi64EEESF_NSA_ILi32EEEEEENS_10tfloat32_tENS5_IJlSB_lEEESI_SJ_NS4_8TiledMMAINS4_8MMA_AtomIJNS4_4SM904GMMA29MMA_64x64x8_F32TF32TF32_SS_TNILNSN_7ScaleInE1ELSP_1EEEEEENS4_6LayoutISC_NS5_IJNSA_ILi0EEEST_ST_EEEEENS5_IJNS4_10UnderscoreESW_SW_EEEEENS4_13SM90_TMA_LOADENS4_14ComposedLayoutINS4_7SwizzleILi3ELi4ELi3EEENS4_18smem_ptr_flag_bitsILi32EEENSS_INS5_IJNSA_ILi8EEESG_EEENS5_IJSG_SB_EEEEEEEvNS4_8identityESZ_S19_vS1A_EENS_8epilogue10collective6detail29Sm90TmaWarpSpecializedAdapterINS1D_15DefaultEpilogueISI_SJ_SJ_NS1C_6thread17LinearCombinationISI_Li1EffLNS1H_9ScaleType4KindE0ELNS_15FloatRoundStyleE2ESI_EENS1_15EpilogueDefaultEEEEEvvEEEEvNT_6ParamsE --------------------------
	.section	.nv.info._ZN7cutlass13device_kernelINS_4gemm6kernel13GemmUniversalIN4cute5tupleIJiiiiEEENS1_10collective13CollectiveMmaINS1_34MainloopSm90TmaGmmaWarpSpecializedILi3ENS5_IJNS4_1CILi1EEESB_SB_EEENS1_32KernelTmaWarpSpecializedPingpongEEENS5_IJNSA_ILi64EEESF_NSA_ILi32EEEEEENS_10tfloat32_tENS5_IJlSB_lEEESI_SJ_NS4_8TiledMMAINS4_8MMA_AtomIJNS4_4SM904GMMA29MMA_64x64x8_F32TF32TF32_SS_TNILNSN_7ScaleInE1ELSP_1EEEEEENS4_6LayoutISC_NS5_IJNSA_ILi0EEEST_ST_EEEEENS5_IJNS4_10UnderscoreESW_SW_EEEEENS4_13SM90_TMA_LOADENS4_14ComposedLayoutINS4_7SwizzleILi3ELi4ELi3EEENS4_18smem_ptr_flag_bitsILi32EEENSS_INS5_IJNSA_ILi8EEESG_EEENS5_IJSG_SB_EEEEEEEvNS4_8identityESZ_S19_vS1A_EENS_8epilogue10collective6detail29Sm90TmaWarpSpecializedAdapterINS1D_15DefaultEpilogueISI_SJ_SJ_NS1C_6thread17LinearCombinationISI_Li1EffLNS1H_9ScaleType4KindE0ELNS_15FloatRoundStyleE2ESI_EENS1_15EpilogueDefaultEEEEEvvEEEEvNT_6ParamsE,"",@"SHT_CUDA_INFO"
	.sectionflags	@""
	.align	4


	//----- nvinfo : EIATTR_CUDA_API_VERSION
	.align		4
        /*0000*/ 	.byte	0x04, 0x37
        /*0002*/ 	.short	(.L_21 - .L_20)
.L_20:
        /*0004*/ 	.word	0x00000082


	//----- nvinfo : EIATTR_KPARAM_INFO
	.align		4
.L_21:
        /*0008*/ 	.byte	0x04, 0x17
        /*000a*/ 	.short	(.L_23 - .L_22)
.L_22:
        /*000c*/ 	.word	0x00000000
        /*0010*/ 	.short	0x0000
        /*0012*/ 	.short	0x0070
        /*0014*/ 	.byte	0x00, 0xf0, 0x01, 0x10


	//----- nvinfo : EIATTR_SPARSE_MMA_MASK
	.align		4
.L_23:
        /*0018*/ 	.byte	0x03, 0x50
        /*001a*/ 	.short	0x0000


	//----- nvinfo : EIATTR_MAXREG_COUNT
	.align		4
        /*001c*/ 	.byte	0x03, 0x1b
        /*001e*/ 	.short	0x00a8


	//----- nvinfo : EIATTR_NUM_BARRIERS
	.align		4
        /*0020*/ 	.byte	0x02, 0x4c
        /*0022*/ 	.byte	0x01
	.zero		1


	//----- nvinfo : EIATTR_EXTERNS
	.align		4
        /*0024*/ 	.byte	0x04, 0x0f
        /*0026*/ 	.short	(.L_25 - .L_24)


	//   ....[0]....
	.align		4
.L_24:
        /*0028*/ 	.word	index@(__assertfail)


	//----- nvinfo : EIATTR_ANNOTATIONS
	.align		4
.L_25:
        /*002c*/ 	.byte	0x04, 0x55
        /*002e*/ 	.short	(.L_27 - .L_26)


	//   ....[0]....
.L_26:
        /*0030*/ 	.word	0x00000001
        /*0034*/ 	.byte	0xb0, 0x0a, 0x00, 0x00, 0x01, 0x00, 0x00, 0x00, 0xb0, 0x42, 0x00, 0x00, 0x01, 0x00, 0x00, 0x00
        /*0044*/ 	.byte	0xa0, 0x4e, 0x00, 0x00


	//----- nvinfo : EIATTR_MERCURY_ISA_VERSION
	.align		4
.L_27:
        /*0048*/ 	.byte	0x03, 0x5f
        /*004a*/ 	.short	0x0101


	//----- nvinfo : EIATTR_INT_WARP_WIDE_INSTR_OFFSETS
	.align		4
        /*004c*/ 	.byte	0x04, 0x31
        /*004e*/ 	.short	(.L_29 - .L_28)


	//   ....[0]....
.L_28:
        /*0050*/ 	.word	0x000003c0


	//   ....[1]....
        /*0054*/ 	.word	0x000003e0


	//   ....[2]....
        /*0058*/ 	.word	0x00000460


	//   ....[3]....
        /*005c*/ 	.word	0x00000470


	//   ....[4]....
        /*0060*/ 	.word	0x00000480


	//   ....[5]....
        /*0064*/ 	.word	0x000004a0


	//   ....[6]....
        /*0068*/ 	.word	0x00000530


	//   ....[7]....
        /*006c*/ 	.word	0x00000550


	//----- nvinfo : EIATTR_COOP_GROUP_MASK_REGIDS
	.align		4
.L_29:
        /*0070*/ 	.byte	0x04, 0x29
        /*0072*/ 	.short	(.L_31 - .L_30)


	//   ....[0]....
.L_30:
        /*0074*/ 	.word	0xffffffff


	//   ....[1]....
        /*0078*/ 	.word	0xffffffff


	//   ....[2]....
        /*007c*/ 	.word	0xffffffff


	//   ....[3]....
        /*0080*/ 	.word	0xffffffff


	//   ....[4]....
        /*0084*/ 	.word	0xffffffff


	//   ....[5]....
        /*0088*/ 	.word	0xffffffff


	//----- nvinfo : EIATTR_COOP_GROUP_INSTR_OFFSETS
	.align		4
.L_31:
        /*008c*/ 	.byte	0x04, 0x28
        /*008e*/ 	.short	(.L_33 - .L_32)


	//   ....[0]....
.L_32:
        /*0090*/ 	.word	0x00000070


	//   ....[1]....
        /*0094*/ 	.word	0x00000080


	//   ....[2]....
        /*0098*/ 	.word	0x00000140


	//   ....[3]....
        /*009c*/ 	.word	0x000002b0


	//   ....[4]....
        /*00a0*/ 	.word	0x000002f0


	//   ....[5]....
        /*00a4*/ 	.word	0x00000340


	//----- nvinfo : EIATTR_REG_RECONFIG
	.align		4
.L_33:
        /*00a8*/ 	.byte	0x01, 0x54
	.zero		2


	//----- nvinfo : EIATTR_SYSCALL_OFFSETS
	.align		4
        /*00ac*/ 	.byte	0x04, 0x46
        /*00ae*/ 	.short	(.L_35 - .L_34)


	//   ....[0]....
.L_34:
        /*00b0*/ 	.word	0x000015e0


	//----- nvinfo : EIATTR_MBARRIER_INSTR_OFFSETS
	.align		4
.L_35:
        /*00b4*/ 	.byte	0x04, 0x39
        /*00b6*/ 	.short	(.L_37 - .L_36)


	//   ....[0]....
.L_36:
        /*00b8*/ 	.word	0x00000240
        /*00bc*/ 	.word	0x000000ff
        /*00c0*/ 	.word	0x00000000
        /*00c4*/ 	.short	0x0100
        /*00c6*/ 	.byte	0x08
	.zero		1


	//   ....[1]....
        /*00c8*/ 	.word	0x00000250
        /*00cc*/ 	.word	0x000000ff
        /*00d0*/ 	.word	0x00000018
        /*00d4*/ 	.short	0x0100
        /*00d6*/ 	.byte	0x08
	.zero		1


	//   ....[2]....
        /*00d8*/ 	.word	0x00000260
        /*00dc*/ 	.word	0x000000ff
        /*00e0*/ 	.word	0x00000008
        /*00e4*/ 	.short	0x0100
        /*00e6*/ 	.byte	0x08
	.zero		1


	//   ....[3]....
        /*00e8*/ 	.word	0x00000270
        /*00ec*/ 	.word	0x000000ff
        /*00f0*/ 	.word	0x00000020
        /*00f4*/ 	.short	0x0100
        /*00f6*/ 	.byte	0x08
	.zero		1


	//   ....[4]....
        /*00f8*/ 	.word	0x00000280
        /*00fc*/ 	.word	0x000000ff
        /*0100*/ 	.word	0x00000010
        /*0104*/ 	.short	0x0100
        /*0106*/ 	.byte	0x08
	.zero		1


	//   ....[5]....
        /*0108*/ 	.word	0x00000290
        /*010c*/ 	.word	0x000000ff
        /*0110*/ 	.word	0x00000028
        /*0114*/ 	.short	0x0100
        /*0116*/ 	.byte	0x08
	.zero		1


	//   ....[6]....
        /*0118*/ 	.word	0x00000590
        /*011c*/ 	.word	0x000000ff
        /*0120*/ 	.word	0x00000060
        /*0124*/ 	.short	0x0100
        /*0126*/ 	.byte	0x08
	.zero		1


	//   ....[7]....
        /*0128*/ 	.word	0x00000600
        /*012c*/ 	.word	0x000000ff
        /*0130*/ 	.word	0x00000068
        /*0134*/ 	.short	0x0100
        /*0136*/ 	.byte	0x08
	.zero		1


	//   ....[8]....
        /*0138*/ 	.word	0x00000620
        /*013c*/ 	.word	0x000000ff
        /*0140*/ 	.word	0x00000040
        /*0144*/ 	.short	0x0100
        /*0146*/ 	.byte	0x09
	.zero		1


	//   ....[9]....
        /*0148*/ 	.word	0x00000630
        /*014c*/ 	.word	0x000000ff
        /*0150*/ 	.word	0x00000048
        /*0154*/ 	.short	0x0100
        /*0156*/ 	.byte	0x09
	.zero		1


	//   ....[10]....
        /*0158*/ 	.word	0x00000640
        /*015c*/ 	.word	0x000000ff
        /*0160*/ 	.word	0x00000050
        /*0164*/ 	.short	0x0100
        /*0166*/ 	.byte	0x09
	.zero		1


	//   ....[11]....
        /*0168*/ 	.word	0x00000650
        /*016c*/ 	.word	0x000000ff
        /*0170*/ 	.word	0x00000058
        /*0174*/ 	.short	0x0100
        /*0176*/ 	.byte	0x09
	.zero		1


	//   ....[12]....
        /*0178*/ 	.word	0x000014c0
        /*017c*/ 	.word	0x0000003d
        /*0180*/ 	.word	0x00000000
        /*0184*/ 	.short	0x010a
        /*0186*/ 	.byte	0x2a
	.zero		1


	//   ....[13]....
        /*0188*/ 	.word	0x00001660
        /*018c*/ 	.word	0x00000003
        /*0190*/ 	.word	0x00000000
        /*0194*/ 	.short	0x010a
        /*0196*/ 	.byte	0x3f
	.zero		1


	//   ....[14]....
        /*0198*/ 	.word	0x000016a0
        /*019c*/ 	.word	0x00000003
        /*01a0*/ 	.word	0x00000000
        /*01a4*/ 	.short	0x010a
        /*01a6*/ 	.byte	0x3f
	.zero		1


	//   ....[15]....
        /*01a8*/ 	.word	0x000019a0
        /*01ac*/ 	.word	0x000000ff
        /*01b0*/ 	.word	0x00000000
        /*01b4*/ 	.short	0x010a
        /*01b6*/ 	.byte	0x04
	.zero		1


	//   ....[16]....
        /*01b8*/ 	.word	0x000019e0
        /*01bc*/ 	.word	0x000000ff
        /*01c0*/ 	.word	0x00000000
        /*01c4*/ 	.short	0x010a
        /*01c6*/ 	.byte	0x04
	.zero		1


	//   ....[17]....
        /*01c8*/ 	.word	0x00001c40
        /*01cc*/ 	.word	0x000000ff
        /*01d0*/ 	.word	0x00000000
        /*01d4*/ 	.short	0x0101
        /*01d6*/ 	.byte	0x04
	.zero		1


	//   ....[18]....
        /*01d8*/ 	.word	0x00001d30
        /*01dc*/ 	.word	0x0000003e
        /*01e0*/ 	.word	0x00000000
        /*01e4*/ 	.short	0x0101
        /*01e6*/ 	.byte	0x2f
	.zero		1


	//   ....[19]....
        /*01e8*/ 	.word	0x00001e00
        /*01ec*/ 	.word	0x000000ff
        /*01f0*/ 	.word	0x00000000
        /*01f4*/ 	.short	0x0101
        /*01f6*/ 	.byte	0x06
	.zero		1


	//   ....[20]....
        /*01f8*/ 	.word	0x00001eb0
        /*01fc*/ 	.word	0x0000003d
        /*0200*/ 	.word	0x00000010
        /*0204*/ 	.short	0x010a
        /*0206*/ 	.byte	0x2a
	.zero		1


	//   ....[21]....
        /*0208*/ 	.word	0x000042d0
        /*020c*/ 	.word	0x00000040
        /*0210*/ 	.word	0x00000000
        /*0214*/ 	.short	0x0101
        /*0216*/ 	.byte	0x2f
	.zero		1


	//   ....[22]....
        /*0218*/ 	.word	0x00004c30
        /*021c*/ 	.word	0x0000000a
        /*0220*/ 	.word	0x00000018
        /*0224*/ 	.short	0x010a
        /*0226*/ 	.byte	0x3f
	.zero		1


	//   ....[23]....
        /*0228*/ 	.word	0x00004fb0
        /*022c*/ 	.word	0x00000005
        /*0230*/ 	.word	0x00000068
        /*0234*/ 	.short	0x0101
        /*0236*/ 	.byte	0x3f
	.zero		1


	//   ....[24]....
        /*0238*/ 	.word	0x00005730
        /*023c*/ 	.word	0x00000009
        /*0240*/ 	.word	0x00000000
        /*0244*/ 	.short	0x010a
        /*0246*/ 	.byte	0x3f
	.zero		1


	//   ....[25]....
        /*0248*/ 	.word	0x000057b0
        /*024c*/ 	.word	0x00000006
        /*0250*/ 	.word	0x00000000
        /*0254*/ 	.short	0x010a
        /*0256*/ 	.byte	0x3f
	.zero		1


	//   ....[26]....
        /*0258*/ 	.word	0x00005840
        /*025c*/ 	.word	0x00000003
        /*0260*/ 	.word	0x00000000
        /*0264*/ 	.short	0x010a
        /*0266*/ 	.byte	0x3f
	.zero		1


	//   ....[27]....
        /*0268*/ 	.word	0x000058a0
        /*026c*/ 	.word	0x0000003f
        /*0270*/ 	.word	0x00000000
        /*0274*/ 	.short	0x010a
        /*0276*/ 	.byte	0x3f
	.zero		1


	//   ....[28]....
        /*0278*/ 	.word	0x000058f0
        /*027c*/ 	.word	0x00000003
        /*0280*/ 	.word	0x00000000
        /*0284*/ 	.short	0x010a
        /*0286*/ 	.byte	0x3f
	.zero		1


	//   ....[29]....
        /*0288*/ 	.word	0x00005950
        /*028c*/ 	.word	0x00000004
        /*0290*/ 	.word	0x00000000
        /*0294*/ 	.short	0x010a
        /*0296*/ 	.byte	0x3f
	.zero		1


	//   ....[30]....
        /*0298*/ 	.word	0x000059a0
        /*029c*/ 	.word	0x0000003f
        /*02a0*/ 	.word	0x00000010
        /*02a4*/ 	.short	0x010a
        /*02a6*/ 	.byte	0x3f
	.zero		1


	//   ....[31]....
        /*02a8*/ 	.word	0x00005a70
        /*02ac*/ 	.word	0x0000000a
        /*02b0*/ 	.word	0x00000018
        /*02b4*/ 	.short	0x010a
        /*02b6*/ 	.byte	0x3f
	.zero		1


	//   ....[32]....
        /*02b8*/ 	.word	0x00005b40
        /*02bc*/ 	.word	0x00000009
        /*02c0*/ 	.word	0x00000000
        /*02c4*/ 	.short	0x010a
        /*02c6*/ 	.byte	0x3f
	.zero		1


	//   ....[33]....
        /*02c8*/ 	.word	0x00005b90
        /*02cc*/ 	.word	0x00000006
        /*02d0*/ 	.word	0x00000000
        /*02d4*/ 	.short	0x010a
        /*02d6*/ 	.byte	0x3f
	.zero		1


	//----- nvinfo : EIATTR_NUM_MBARRIERS
	.align		4
.L_37:
        /*02d8*/ 	.byte	0x03, 0x38
        /*02da*/ 	.short	0x000c


	//----- nvinfo : EIATTR_EXIT_INSTR_OFFSETS
	.align		4
        /*02dc*/ 	.byte	0x04, 0x1c
        /*02de*/ 	.short	(.L_39 - .L_38)


	//   ....[0]....
.L_38:
        /*02e0*/ 	.word	0x00001160


	//   ....[1]....
        /*02e4*/ 	.word	0x000011c0


	//   ....[2]....
        /*02e8*/ 	.word	0x00004960


	//   ....[3]....
        /*02ec*/ 	.word	0x00004990


	//   ....[4]....
        /*02f0*/ 	.word	0x00005890


	//----- nvinfo : EIATTR_MAX_THREADS
	.align		4
.L_39:
        /*02f4*/ 	.byte	0x04, 0x05
        /*02f6*/ 	.short	(.L_41 - .L_40)
.L_40:
        /*02f8*/ 	.word	0x00000180
        /*02fc*/ 	.word	0x00000001
        /*0300*/ 	.word	0x00000001


	//----- nvinfo : EIATTR_CRS_STACK_SIZE
	.align		4
.L_41:
        /*0304*/ 	.byte	0x04, 0x1e
        /*0306*/ 	.short	(.L_43 - .L_42)
.L_42:
        /*0308*/ 	.word	0x00000000


	//----- nvinfo : EIATTR_CBANK_PARAM_SIZE
	.align		4
.L_43:
        /*030c*/ 	.byte	0x03, 0x19
        /*030e*/ 	.short	0x0470


	//----- nvinfo : EIATTR_PARAM_CBANK
	.align		4
        /*0310*/ 	.byte	0x04, 0x0a
        /*0312*/ 	.short	(.L_45 - .L_44)
	.align		4
.L_44:
        /*0314*/ 	.word	index@(.nv.constant0._ZN7cutlass13device_kernelINS_4gemm6kernel13GemmUniversalIN4cute5tupleIJiiiiEEENS1_10collective13CollectiveMmaINS1_34MainloopSm90TmaGmmaWarpSpecializedILi3ENS5_IJNS4_1CILi1EEESB_SB_EEENS1_32KernelTmaWarpSpecializedPingpongEEENS5_IJNSA_ILi64EEESF_NSA_ILi32EEEEEENS_10tfloat32_tENS5_IJlSB_lEEESI_SJ_NS4_8TiledMMAINS4_8MMA_AtomIJNS4_4SM904GMMA29MMA_64x64x8_F32TF32TF32_SS_TNILNSN_7ScaleInE1ELSP_1EEEEEENS4_6LayoutISC_NS5_IJNSA_ILi0EEEST_ST_EEEEENS5_IJNS4_10UnderscoreESW_SW_EEEEENS4_13SM90_TMA_LOADENS4_14ComposedLayoutINS4_7SwizzleILi3ELi4ELi3EEENS4_18smem_ptr_flag_bitsILi32EEENSS_INS5_IJNSA_ILi8EEESG_EEENS5_IJSG_SB_EEEEEEEvNS4_8identityESZ_S19_vS1A_EENS_8epilogue10collective6detail29Sm90TmaWarpSpecializedAdapterINS1D_15DefaultEpilogueISI_SJ_SJ_NS1C_6thread17LinearCombinationISI_Li1EffLNS1H_9ScaleType4KindE0ELNS_15FloatRoundStyleE2ESI_EENS1_15EpilogueDefaultEEEEEvvEEEEvNT_6ParamsE)
        /*0318*/ 	.short	0x0210
        /*031a*/ 	.short	0x0470


	//----- nvinfo : EIATTR_SW_WAR
	.align		4
.L_45:
        /*031c*/ 	.byte	0x04, 0x36
        /*031e*/ 	.short	(.L_47 - .L_46)
.L_46:
        /*0320*/ 	.word	0x00000008
.L_47:


//--------------------- .nv.callgraph             --------------------------
	.section	.nv.callgraph,"",@"SHT_CUDA_CALLGRAPH"
	.align	4
	.sectionentsize	8
	.align		4
        /*0000*/ 	.word	0x00000000
	.align		4
        /*0004*/ 	.word	0xffffffff
	.align		4
        /*0008*/ 	.word	index@(_ZN7cutlass13device_kernelINS_4gemm6kernel13GemmUniversalIN4cute5tupleIJiiiiEEENS1_10collective13CollectiveMmaINS1_34MainloopSm90TmaGmmaWarpSpecializedILi3ENS5_IJNS4_1CILi1EEESB_SB_EEENS1_32KernelTmaWarpSpecializedPingpongEEENS5_IJNSA_ILi64EEESF_NSA_ILi32EEEEEENS_10tfloat32_tENS5_IJlSB_lEEESI_SJ_NS4_8TiledMMAINS4_8MMA_AtomIJNS4_4SM904GMMA29MMA_64x64x8_F32TF32TF32_SS_TNILNSN_7ScaleInE1ELSP_1EEEEEENS4_6LayoutISC_NS5_IJNSA_ILi0EEEST_ST_EEEEENS5_IJNS4_10UnderscoreESW_SW_EEEEENS4_13SM90_TMA_LOADENS4_14ComposedLayoutINS4_7SwizzleILi3ELi4ELi3EEENS4_18smem_ptr_flag_bitsILi32EEENSS_INS5_IJNSA_ILi8EEESG_EEENS5_IJSG_SB_EEEEEEEvNS4_8identityESZ_S19_vS1A_EENS_8epilogue10collective6detail29Sm90TmaWarpSpecializedAdapterINS1D_15DefaultEpilogueISI_SJ_SJ_NS1C_6thread17LinearCombinationISI_Li1EffLNS1H_9ScaleType4KindE0ELNS_15FloatRoundStyleE2ESI_EENS1_15EpilogueDefaultEEEEEvvEEEEvNT_6ParamsE)
	.align		4
        /*000c*/ 	.word	index@(__assertfail)
	.align		4
        /*0010*/ 	.word	0x00000000
	.align		4
        /*0014*/ 	.word	0xfffffffe
	.align		4
        /*0018*/ 	.word	0x00000000
	.align		4
        /*001c*/ 	.word	0xfffffffd
	.align		4
        /*0020*/ 	.word	0x00000000
	.align		4
        /*0024*/ 	.word	0xfffffffc


//--------------------- .nv.constant4             --------------------------
	.section	.nv.constant4,"a",@progbits
	.align	8
	.align		8
.nv.constant4:
        /*0000*/ 	.dword	__assertfail
	.align		8
        /*0008*/ 	.dword	__unnamed_1
	.align		8
        /*0010*/ 	.dword	_ZN40_INTERNAL_c6b477dc_4_k_cu_94831c03_326264cuda3std3__45__cpo5beginE
	.align		8
        /*0018*/ 	.dword	_ZN40_INTERNAL_c6b477dc_4_k_cu_94831c03_326264cuda3std3__45__cpo3endE
	.align		8
        /*0020*/ 	.dword	_ZN40_INTERNAL_c6b477dc_4_k_cu_94831c03_326264cuda3std3__45__cpo6cbeginE
	.align		8
        /*0028*/ 	.dword	_ZN40_INTERNAL_c6b477dc_4_k_cu_94831c03_326264cuda3std3__45__cpo4cendE
	.align		8
        /*0030*/ 	.dword	_ZN40_INTERNAL_c6b477dc_4_k_cu_94831c03_326264cuda3std3__442_GLOBAL__N__c6b477dc_4_k_cu_94831c03_326266ignoreE
	.align		8
        /*0038*/ 	.dword	_ZN40_INTERNAL_c6b477dc_4_k_cu_94831c03_326264cuda3std3__419piecewise_constructE
	.align		8
        /*0040*/ 	.dword	_ZN40_INTERNAL_c6b477dc_4_k_cu_94831c03_326264cuda3std3__48in_placeE
	.align		8
        /*0048*/ 	.dword	_ZN40_INTERNAL_c6b477dc_4_k_cu_94831c03_326264cuda3std6ranges3__45__cpo4swapE
	.align		8
        /*0050*/ 	.dword	_ZN40_INTERNAL_c6b477dc_4_k_cu_94831c03_326264cuda3std6ranges3__45__cpo9iter_moveE
	.align		8
        /*0058*/ 	.dword	_ZN40_INTERNAL_c6b477dc_4_k_cu_94831c03_326264cute7productE
	.align		8
        /*0060*/ 	.dword	_ZN40_INTERNAL_c6b477dc_4_k_cu_94831c03_326264cute1_E
	.align		8
        /*0068*/ 	.dword	$str$22
	.align		8
        /*0070*/ 	.dword	$str$23


//--------------------- .text._ZN7cutlass13device_kernelINS_4gemm6kernel13GemmUniversalIN4cute5tupleIJiiiiEEENS1_10collective13CollectiveMmaINS1_34MainloopSm90TmaGmmaWarpSpecializedILi3ENS5_IJNS4_1CILi1EEESB_SB_EEENS1_32KernelTmaWarpSpecializedPingpongEEENS5_IJNSA_ILi64EEESF_NSA_ILi32EEEEEENS_10tfloat32_tENS5_IJlSB_lEEESI_SJ_NS4_8TiledMMAINS4_8MMA_AtomIJNS4_4SM904GMMA29MMA_64x64x8_F32TF32TF32_SS_TNILNSN_7ScaleInE1ELSP_1EEEEEENS4_6LayoutISC_NS5_IJNSA_ILi0EEEST_ST_EEEEENS5_IJNS4_10UnderscoreESW_SW_EEEEENS4_13SM90_TMA_LOADENS4_14ComposedLayoutINS4_7SwizzleILi3ELi4ELi3EEENS4_18smem_ptr_flag_bitsILi32EEENSS_INS5_IJNSA_ILi8EEESG_EEENS5_IJSG_SB_EEEEEEEvNS4_8identityESZ_S19_vS1A_EENS_8epilogue10collective6detail29Sm90TmaWarpSpecializedAdapterINS1D_15DefaultEpilogueISI_SJ_SJ_NS1C_6thread17LinearCombinationISI_Li1EffLNS1H_9ScaleType4KindE0ELNS_15FloatRoundStyleE2ESI_EENS1_15EpilogueDefaultEEEEEvvEEEEvNT_6ParamsE --------------------------
	.section	.text._ZN7cutlass13device_kernelINS_4gemm6kernel13GemmUniversalIN4cute5tupleIJiiiiEEENS1_10collective13CollectiveMmaINS1_34MainloopSm90TmaGmmaWarpSpecializedILi3ENS5_IJNS4_1CILi1EEESB_SB_EEENS1_32KernelTmaWarpSpecializedPingpongEEENS5_IJNSA_ILi64EEESF_NSA_ILi32EEEEEENS_10tfloat32_tENS5_IJlSB_lEEESI_SJ_NS4_8TiledMMAINS4_8MMA_AtomIJNS4_4SM904GMMA29MMA_64x64x8_F32TF32TF32_SS_TNILNSN_7ScaleInE1ELSP_1EEEEEENS4_6LayoutISC_NS5_IJNSA_ILi0EEEST_ST_EEEEENS5_IJNS4_10UnderscoreESW_SW_EEEEENS4_13SM90_TMA_LOADENS4_14ComposedLayoutINS4_7SwizzleILi3ELi4ELi3EEENS4_18smem_ptr_flag_bitsILi32EEENSS_INS5_IJNSA_ILi8EEESG_EEENS5_IJSG_SB_EEEEEEEvNS4_8identityESZ_S19_vS1A_EENS_8epilogue10collective6detail29Sm90TmaWarpSpecializedAdapterINS1D_15DefaultEpilogueISI_SJ_SJ_NS1C_6thread17LinearCombinationISI_Li1EffLNS1H_9ScaleType4KindE0ELNS_15FloatRoundStyleE2ESI_EENS1_15EpilogueDefaultEEEEEvvEEEEvNT_6ParamsE,"ax",@progbits
	.align	128
.text._ZN7cutlass13device_kernelINS_4gemm6kernel13GemmUniversalIN4cute5tupleIJiiiiEEENS1_10collective13CollectiveMmaINS1_34MainloopSm90TmaGmmaWarpSpecializedILi3ENS5_IJNS4_1CILi1EEESB_SB_EEENS1_32KernelTmaWarpSpecializedPingpongEEENS5_IJNSA_ILi64EEESF_NSA_ILi32EEEEEENS_10tfloat32_tENS5_IJlSB_lEEESI_SJ_NS4_8TiledMMAINS4_8MMA_AtomIJNS4_4SM904GMMA29MMA_64x64x8_F32TF32TF32_SS_TNILNSN_7ScaleInE1ELSP_1EEEEEENS4_6LayoutISC_NS5_IJNSA_ILi0EEEST_ST_EEEEENS5_IJNS4_10UnderscoreESW_SW_EEEEENS4_13SM90_TMA_LOADENS4_14ComposedLayoutINS4_7SwizzleILi3ELi4ELi3EEENS4_18smem_ptr_flag_bitsILi32EEENSS_INS5_IJNSA_ILi8EEESG_EEENS5_IJSG_SB_EEEEEEEvNS4_8identityESZ_S19_vS1A_EENS_8epilogue10collective6detail29Sm90TmaWarpSpecializedAdapterINS1D_15DefaultEpilogueISI_SJ_SJ_NS1C_6thread17LinearCombinationISI_Li1EffLNS1H_9ScaleType4KindE0ELNS_15FloatRoundStyleE2ESI_EENS1_15EpilogueDefaultEEEEEvvEEEEvNT_6ParamsE:
        .type           _ZN7cutlass13device_kernelINS_4gemm6kernel13GemmUniversalIN4cute5tupleIJiiiiEEENS1_10collective13CollectiveMmaINS1_34MainloopSm90TmaGmmaWarpSpecializedILi3ENS5_IJNS4_1CILi1EEESB_SB_EEENS1_32KernelTmaWarpSpecializedPingpongEEENS5_IJNSA_ILi64EEESF_NSA_ILi32EEEEEENS_10tfloat32_tENS5_IJlSB_lEEESI_SJ_NS4_8TiledMMAINS4_8MMA_AtomIJNS4_4SM904GMMA29MMA_64x64x8_F32TF32TF32_SS_TNILNSN_7ScaleInE1ELSP_1EEEEEENS4_6LayoutISC_NS5_IJNSA_ILi0EEEST_ST_EEEEENS5_IJNS4_10UnderscoreESW_SW_EEEEENS4_13SM90_TMA_LOADENS4_14ComposedLayoutINS4_7SwizzleILi3ELi4ELi3EEENS4_18smem_ptr_flag_bitsILi32EEENSS_INS5_IJNSA_ILi8EEESG_EEENS5_IJSG_SB_EEEEEEEvNS4_8identityESZ_S19_vS1A_EENS_8epilogue10collective6detail29Sm90TmaWarpSpecializedAdapterINS1D_15DefaultEpilogueISI_SJ_SJ_NS1C_6thread17LinearCombinationISI_Li1EffLNS1H_9ScaleType4KindE0ELNS_15FloatRoundStyleE2ESI_EENS1_15EpilogueDefaultEEEEEvvEEEEvNT_6ParamsE,@function
        .size           _ZN7cutlass13device_kernelINS_4gemm6kernel13GemmUniversalIN4cute5tupleIJiiiiEEENS1_10collective13CollectiveMmaINS1_34MainloopSm90TmaGmmaWarpSpecializedILi3ENS5_IJNS4_1CILi1EEESB_SB_EEENS1_32KernelTmaWarpSpecializedPingpongEEENS5_IJNSA_ILi64EEESF_NSA_ILi32EEEEEENS_10tfloat32_tENS5_IJlSB_lEEESI_SJ_NS4_8TiledMMAINS4_8MMA_AtomIJNS4_4SM904GMMA29MMA_64x64x8_F32TF32TF32_SS_TNILNSN_7ScaleInE1ELSP_1EEEEEENS4_6LayoutISC_NS5_IJNSA_ILi0EEEST_ST_EEEEENS5_IJNS4_10UnderscoreESW_SW_EEEEENS4_13SM90_TMA_LOADENS4_14ComposedLayoutINS4_7SwizzleILi3ELi4ELi3EEENS4_18smem_ptr_flag_bitsILi32EEENSS_INS5_IJNSA_ILi8EEESG_EEENS5_IJSG_SB_EEEEEEEvNS4_8identityESZ_S19_vS1A_EENS_8epilogue10collective6detail29Sm90TmaWarpSpecializedAdapterINS1D_15DefaultEpilogueISI_SJ_SJ_NS1C_6thread17LinearCombinationISI_Li1EffLNS1H_9ScaleType4KindE0ELNS_15FloatRoundStyleE2ESI_EENS1_15EpilogueDefaultEEEEEvvEEEEvNT_6ParamsE,(.L_x_131 - _ZN7cutlass13device_kernelINS_4gemm6kernel13GemmUniversalIN4cute5tupleIJiiiiEEENS1_10collective13CollectiveMmaINS1_34MainloopSm90TmaGmmaWarpSpecializedILi3ENS5_IJNS4_1CILi1EEESB_SB_EEENS1_32KernelTmaWarpSpecializedPingpongEEENS5_IJNSA_ILi64EEESF_NSA_ILi32EEEEEENS_10tfloat32_tENS5_IJlSB_lEEESI_SJ_NS4_8TiledMMAINS4_8MMA_AtomIJNS4_4SM904GMMA29MMA_64x64x8_F32TF32TF32_SS_TNILNSN_7ScaleInE1ELSP_1EEEEEENS4_6LayoutISC_NS5_IJNSA_ILi0EEEST_ST_EEEEENS5_IJNS4_10UnderscoreESW_SW_EEEEENS4_13SM90_TMA_LOADENS4_14ComposedLayoutINS4_7SwizzleILi3ELi4ELi3EEENS4_18smem_ptr_flag_bitsILi32EEENSS_INS5_IJNSA_ILi8EEESG_EEENS5_IJSG_SB_EEEEEEEvNS4_8identityESZ_S19_vS1A_EENS_8epilogue10collective6detail29Sm90TmaWarpSpecializedAdapterINS1D_15DefaultEpilogueISI_SJ_SJ_NS1C_6thread17LinearCombinationISI_Li1EffLNS1H_9ScaleType4KindE0ELNS_15FloatRoundStyleE2ESI_EENS1_15EpilogueDefaultEEEEEvvEEEEvNT_6ParamsE)
        .other          _ZN7cutlass13device_kernelINS_4gemm6kernel13GemmUniversalIN4cute5tupleIJiiiiEEENS1_10collective13CollectiveMmaINS1_34MainloopSm90TmaGmmaWarpSpecializedILi3ENS5_IJNS4_1CILi1EEESB_SB_EEENS1_32KernelTmaWarpSpecializedPingpongEEENS5_IJNSA_ILi64EEESF_NSA_ILi32EEEEEENS_10tfloat32_tENS5_IJlSB_lEEESI_SJ_NS4_8TiledMMAINS4_8MMA_AtomIJNS4_4SM904GMMA29MMA_64x64x8_F32TF32TF32_SS_TNILNSN_7ScaleInE1ELSP_1EEEEEENS4_6LayoutISC_NS5_IJNSA_ILi0EEEST_ST_EEEEENS5_IJNS4_10UnderscoreESW_SW_EEEEENS4_13SM90_TMA_LOADENS4_14ComposedLayoutINS4_7SwizzleILi3ELi4ELi3EEENS4_18smem_ptr_flag_bitsILi32EEENSS_INS5_IJNSA_ILi8EEESG_EEENS5_IJSG_SB_EEEEEEEvNS4_8identityESZ_S19_vS1A_EENS_8epilogue10collective6detail29Sm90TmaWarpSpecializedAdapterINS1D_15DefaultEpilogueISI_SJ_SJ_NS1C_6thread17LinearCombinationISI_Li1EffLNS1H_9ScaleType4KindE0ELNS_15FloatRoundStyleE2ESI_EENS1_15EpilogueDefaultEEEEEvvEEEEvNT_6ParamsE,@"STO_CUDA_ENTRY STV_DEFAULT"
_ZN7cutlass13device_kernelINS_4gemm6kernel13GemmUniversalIN4cute5tupleIJiiiiEEENS1_10collective13CollectiveMmaINS1_34MainloopSm90TmaGmmaWarpSpecializedILi3ENS5_IJNS4_1CILi1EEESB_SB_EEENS1_32KernelTmaWarpSpecializedPingpongEEENS5_IJNSA_ILi64EEESF_NSA_ILi32EEEEEENS_10tfloat32_tENS5_IJlSB_lEEESI_SJ_NS4_8TiledMMAINS4_8MMA_AtomIJNS4_4SM904GMMA29MMA_64x64x8_F32TF32TF32_SS_TNILNSN_7ScaleInE1ELSP_1EEEEEENS4_6LayoutISC_NS5_IJNSA_ILi0EEEST_ST_EEEEENS5_IJNS4_10UnderscoreESW_SW_EEEEENS4_13SM90_TMA_LOADENS4_14ComposedLayoutINS4_7SwizzleILi3ELi4ELi3EEENS4_18smem_ptr_flag_bitsILi32EEENSS_INS5_IJNSA_ILi8EEESG_EEENS5_IJSG_SB_EEEEEEEvNS4_8identityESZ_S19_vS1A_EENS_8epilogue10collective6detail29Sm90TmaWarpSpecializedAdapterINS1D_15DefaultEpilogueISI_SJ_SJ_NS1C_6thread17LinearCombinationISI_Li1EffLNS1H_9ScaleType4KindE0ELNS_15FloatRoundStyleE2ESI_EENS1_15EpilogueDefaultEEEEEvvEEEEvNT_6ParamsE:
[----:B------:R-:W0:Y:S02]  /*0000*/  LDC R1, c[0x0][0x28] ;  /* 0x00000a00ff017b82 */ /* 0x000e240000000800 */
[----:B0-----:R-:W-:Y:S01]  /*0010*/  VIADD R1, R1, 0xfffffff8 ;  /* 0xfffffff801017836 */ /* 0x001fe20000000000 */
[----:B------:R-:W0:Y:S01]  /*0020*/  S2R R4, SR_TID.X ;  /* 0x0000000000047919 */ /* 0x000e220000002100 */
[----:B------:R-:W-:Y:S01]  /*0030*/  ELECT P0, URZ, PT ;  /* 0x00000000003f782f */ /* 0x000fe20003800000 */
[----:B------:R-:W-:Y:S01]  /*0040*/  BSSY B0, `(.L_x_0) ;  /* 0x000000f000007945 */ /* 0x000fe20003800000 */
[--C-:B0-----:R-:W-:Y:S02]  /*0050*/  SHF.R.U32.HI R0, RZ, 0x5, R4.reuse ;  /* 0x00000005ff007819 */ /* 0x101fe40000011604 */
[----:B------:R-:W-:-:S03]  /*0060*/  SHF.R.U32.HI R5, RZ, 0x7, R4 ;  /* 0x00000007ff057819 */ /* 0x000fc60000011604 */
[----:B------:R-:W0:Y:S04]  /*0070*/  SHFL.IDX PT, R2, R0, RZ, 0x1f ;  /* 0x00001fff00027589 */ /* 0x000e2800000e0000 */
[----:B------:R1:W2:Y:S01]  /*0080*/  SHFL.IDX PT, R8, R5, RZ, 0x1f ;  /* 0x00001fff05087589 */ /* 0x0002a200000e0000 */
[----:B0-----:R-:W-:-:S13]  /*0090*/  ISETP.NE.OR P0, PT, R2, RZ, !P0 ;  /* 0x000000ff0200720c */ /* 0x001fda0004705670 */
[----:B-12---:R-:W-:Y:S05]  /*00a0*/  @P0 BRA `(.L_x_1) ;  /* 0x0000000000200947 */ /* 0x006fea0003800000 */
[----:B------:R-:W-:Y:S02]  /*00b0*/  ULDC.64 UR4, c[0x0][0x198] ;  /* 0x0000660000047ab9 */ /* 0x000fe40000000a00 */
[----:B------:R-:W-:Y:S02]  /*00c0*/  UIADD3 UR6, UP0, UR4, 0xf0, URZ ;  /* 0x000000f004067890 */ /* 0x000fe4000ff1e03f */
[----:B------:R-:W-:Y:S02]  /*00d0*/  UIADD3 UR4, UP1, UR4, 0x1f0, URZ ;  /* 0x000001f004047890 */ /* 0x000fe4000ff3e03f */
[----:B------:R-:W-:Y:S02]  /*00e0*/  UIADD3.X UR7, URZ, UR5, URZ, UP0, !UPT ;  /* 0x000000053f077290 */ /* 0x000fe400087fe43f */
[----:B------:R-:W-:-:S07]  /*00f0*/  UIADD3.X UR5, URZ, UR5, URZ, UP1, !UPT ;  /* 0x000000053f057290 */ /* 0x000fce0008ffe43f */
[----:B------:R0:W-:Y:S02]  /*0100*/  UTMACCTL.PF [UR6] ;  /* 0x00000000060079b9 */ /* 0x0001e40008040000 */
[----:B------:R0:W-:Y:S02]  /*0110*/  UTMACCTL.PF [UR4] ;  /* 0x00000000040079b9 */ /* 0x0001e40008040000 */
[----:B0-----:R-:W-:Y:S01]  /*0120*/  NOP ;  /* 0x0000000000007918 */ /* 0x001fe20000000000 */
.L_x_1:
[----:B------:R-:W-:Y:S05]  /*0130*/  BSYNC B0 ;  /* 0x0000000000007941 */ /* 0x000fea0003800000 */
.L_x_0:
[----:B------:R-:W0:Y:S02]  /*0140*/  SHFL.IDX PT, R3, R0, RZ, 0x1f ;  /* 0x00001fff00037589 */ /* 0x000e2400000e0000 */
[----:B0-----:R-:W-:-:S13]  /*0150*/  ISETP.NE.AND P0, PT, R3, RZ, PT ;  /* 0x000000ff0300720c */ /* 0x001fda0003f05270 */
[----:B------:R-:W-:Y:S05]  /*0160*/  @P0 BRA `(.L_x_2) ;  /* 0x0000000000500947 */ /* 0x000fea0003800000 */
[----:B------:R-:W0:Y:S01]  /*0170*/  S2UR UR8, SR_CgaCtaId ;  /* 0x00000000000879c3 */ /* 0x000e220000008800 */
[----:B------:R-:W-:Y:S01]  /*0180*/  UMOV UR4, 0x400 ;  /* 0x0000040000047882 */ /* 0x000fe20000000000 */
[----:B------:R-:W-:Y:S01]  /*0190*/  UMOV UR5, 0x1 ;  /* 0x0000000100057882 */ /* 0x000fe20000000000 */
[----:B------:R-:W-:Y:S01]  /*01a0*/  UMOV UR6, 0x80 ;  /* 0x0000008000067882 */ /* 0x000fe20000000000 */
[----:B------:R-:W-:Y:S01]  /*01b0*/  ELECT P0, URZ, PT ;  /* 0x00000000003f782f */ /* 0x000fe20003800000 */
[----:B------:R-:W-:-:S04]  /*01c0*/  UIADD3 UR6, -UR6, 0x100000, URZ ;  /* 0x0010000006067890 */ /* 0x000fc8000fffe13f */
[----:B------:R-:W-:Y:S02]  /*01d0*/  USHF.L.U32 UR7, UR6, 0xb, URZ ;  /* 0x0000000b06077899 */ /* 0x000fe4000800063f */
[----:B------:R-:W-:Y:S02]  /*01e0*/  USHF.L.U32 UR6, UR6, 0x1, URZ ;  /* 0x0000000106067899 */ /* 0x000fe4000800063f */
[----:B0-----:R-:W-:Y:S02]  /*01f0*/  ULEA UR8, UR8, UR4, 0x18 ;  /* 0x0000000408087291 */ /* 0x001fe4000f8ec03f */
[----:B------:R-:W-:-:S04]  /*0200*/  UIADD3 UR4, -UR5, 0x100000, URZ ;  /* 0x0010000005047890 */ /* 0x000fc8000fffe13f */
[----:B------:R-:W-:Y:S02]  /*0210*/  USHF.L.U32 UR5, UR4, 0xb, URZ ;  /* 0x0000000b04057899 */ /* 0x000fe4000800063f */
[----:B------:R-:W-:Y:S01]  /*0220*/  USHF.L.U32 UR4, UR4, 0x1, URZ ;  /* 0x0000000104047899 */ /* 0x000fe2000800063f */
[----:B------:R-:W0:Y:S11]  /*0230*/  FENCE.VIEW.ASYNC.S ;  /* 0x00000000000073c6 */ /* 0x000e360000000000 */
[----:B0-----:R0:W1:Y:S01]  /*0240*/  SYNCS.EXCH.64 URZ, [UR8], UR4 ;  /* 0x00000004083f75b2 */ /* 0x0010620008000100 */
[----:B------:R0:W2:Y:S01]  /*0250*/  SYNCS.EXCH.64 URZ, [UR8+0x18], UR6 ;  /* 0x00001806083f75b2 */ /* 0x0000a20008000100 */
[----:B------:R0:W3:Y:S01]  /*0260*/  SYNCS.EXCH.64 URZ, [UR8+0x8], UR4 ;  /* 0x00000804083f75b2 */ /* 0x0000e20008000100 */
[----:B------:R0:W4:Y:S01]  /*0270*/  SYNCS.EXCH.64 URZ, [UR8+0x20], UR6 ;  /* 0x00002006083f75b2 */ /* 0x0001220008000100 */
[----:B------:R0:W0:Y:S01]  /*0280*/  SYNCS.EXCH.64 URZ, [UR8+0x10], UR4 ;  /* 0x00001004083f75b2 */ /* 0x0000220008000100 */
[----:B------:R0:W0:Y:S01]  /*0290*/  SYNCS.EXCH.64 URZ, [UR8+0x28], UR6 ;  /* 0x00002806083f75b2 */ /* 0x0000220008000100 */
[----:B------:R-:W-:Y:S01]  /*02a0*/  NOP ;  /* 0x0000000000007918 */ /* 0x000fe20000000000 */
.L_x_2:
[----:B------:R-:W5:Y:S01]  /*02b0*/  SHFL.IDX PT, R6, R0, RZ, 0x1f ;  /* 0x00001fff00067589 */ /* 0x000f6200000e0000 */
[----:B------:R-:W-:Y:S01]  /*02c0*/  ELECT P0, URZ, PT ;  /* 0x00000000003f782f */ /* 0x000fe20003800000 */
[----:B------:R-:W-:Y:S01]  /*02d0*/  NOP ;  /* 0x0000000000007918 */ /* 0x000fe20000000000 */
[----:B------:R-:W-:Y:S01]  /*02e0*/  ELECT P1, URZ, PT ;  /* 0x00000000003f782f */ /* 0x000fe20003820000 */
[----:B------:R-:W1:Y:S01]  /*02f0*/  SHFL.IDX PT, R3, R0, RZ, 0x1f ;  /* 0x00001fff00037589 */ /* 0x000e6200000e0000 */
[----:B0-----:R-:W-:Y:S01]  /*0300*/  UMOV UR4, 0x20 ;  /* 0x0000002000047882 */ /* 0x001fe20000000000 */
[----:B------:R-:W-:Y:S01]  /*0310*/  UMOV UR11, 0x80 ;  /* 0x00000080000b7882 */ /* 0x000fe20000000000 */
[----:B------:R-:W-:Y:S01]  /*0320*/  NOP ;  /* 0x0000000000007918 */ /* 0x000fe20000000000 */
[C---:B------:R-:W-:Y:S01]  /*0330*/  VIADD R33, R8.reuse, 0xffffffff ;  /* 0xffffffff08217836 */ /* 0x040fe20000000000 */
[----:B------:R-:W0:Y:S01]  /*0340*/  SHFL.IDX PT, R5, R5, RZ, 0x1f ;  /* 0x00001fff05057589 */ /* 0x000e2200000e0000 */
[----:B------:R-:W-:Y:S01]  /*0350*/  ULDC.64 UR36, c[0x0][0x208] ;  /* 0x0000820000247ab9 */ /* 0x000fe20000000a00 */
[----:B------:R-:W-:-:S02]  /*0360*/  ISETP.NE.AND P2, PT, R8, RZ, PT ;  /* 0x000000ff0800720c */ /* 0x000fc40003f45270 */
[----:B------:R-:W-:Y:S02]  /*0370*/  ISETP.GE.U32.AND P3, PT, R33, 0x2, PT ;  /* 0x000000022100780c */ /* 0x000fe40003f66070 */
[----:B-----5:R-:W-:Y:S02]  /*0380*/  ISETP.NE.OR P0, PT, R6, RZ, !P0 ;  /* 0x000000ff0600720c */ /* 0x020fe40004705670 */
[----:B-1----:R-:W-:Y:S02]  /*0390*/  ISETP.NE.OR P1, PT, R3, RZ, !P1 ;  /* 0x000000ff0300720c */ /* 0x002fe40004f25670 */
[----:B------:R-:W-:-:S04]  /*03a0*/  SHF.R.S32.HI R3, RZ, 0x1f, R2 ;  /* 0x0000001fff037819 */ /* 0x000fc80000011402 */
[----:B------:R-:W-:-:S05]  /*03b0*/  LEA.HI R3, R3, R2, RZ, 0x2 ;  /* 0x0000000203037211 */ /* 0x000fca00078f10ff */
[----:B------:R-:W-:Y:S01]  /*03c0*/  VOTEU.ALL UP0, P0 ;  /* 0x00000000003f7886 */ /* 0x000fe20000000000 */
[----:B------:R-:W-:Y:S01]  /*03d0*/  LOP3.LUT R3, R3, 0xfffffffc, RZ, 0xc0, !PT ;  /* 0xfffffffc03037812 */ /* 0x000fe200078ec0ff */
[----:B------:R-:W-:-:S03]  /*03e0*/  VOTEU.ALL UP1, P1 ;  /* 0x00000000003f7886 */ /* 0x000fc60000820000 */
[----:B------:R-:W1:Y:S01]  /*03f0*/  @!UP0 S2UR UR7, SR_CgaCtaId ;  /* 0x00000000000789c3 */ /* 0x000e620000008800 */
[----:B------:R-:W-:Y:S01]  /*0400*/  @!UP0 UMOV UR6, 0x400 ;  /* 0x0000040000068882 */ /* 0x000fe20000000000 */
[----:B------:R-:W-:-:S04]  /*0410*/  @!UP0 UIADD3 UR4, -UR4, 0x100000, URZ ;  /* 0x0010000004048890 */ /* 0x000fc8000fffe13f */
[----:B------:R-:W-:Y:S02]  /*0420*/  @!UP0 USHF.L.U32 UR5, UR4, 0xb, URZ ;  /* 0x0000000b04058899 */ /* 0x000fe4000800063f */
[----:B------:R-:W-:Y:S01]  /*0430*/  @!UP0 USHF.L.U32 UR4, UR4, 0x1, URZ ;  /* 0x0000000104048899 */ /* 0x000fe2000800063f */
[----:B------:R-:W-:Y:S01]  /*0440*/  IMAD.IADD R0, R2, 0x1, -R3 ;  /* 0x0000000102007824 */ /* 0x000fe200078e0a03 */
[----:B------:R-:W-:Y:S01]  /*0450*/  @!UP1 UMOV UR9, 0x400 ;  /* 0x0000040000099882 */ /* 0x000fe20000000000 */
[----:B------:R-:W-:Y:S01]  /*0460*/  VOTEU.ALL UP2, P1 ;  /* 0x00000000003f7886 */ /* 0x000fe20000840000 */
[----:B------:R-:W-:Y:S01]  /*0470*/  VOTEU.ALL UP3, P1 ;  /* 0x00000000003f7886 */ /* 0x000fe20000860000 */
[----:B------:R-:W-:Y:S01]  /*0480*/  VOTEU.ALL UP4, P1 ;  /* 0x00000000003f7886 */ /* 0x000fe20000880000 */
[----:B------:R-:W5:Y:S01]  /*0490*/  @!UP1 S2UR UR10, SR_CgaCtaId ;  /* 0x00000000000a99c3 */ /* 0x000f620000008800 */
[----:B------:R-:W-:Y:S01]  /*04a0*/  VOTEU.ALL UP5, P1 ;  /* 0x00000000003f7886 */ /* 0x000fe200008a0000 */
[----:B------:R-:W-:-:S04]  /*04b0*/  SHF.R.S32.HI R3, RZ, 0x1f, R4 ;  /* 0x0000001fff037819 */ /* 0x000fc80000011404 */
[----:B------:R-:W-:-:S04]  /*04c0*/  LEA.HI R3, R3, R4, RZ, 0x7 ;  /* 0x0000000403037211 */ /* 0x000fc800078f38ff */
[----:B------:R-:W-:-:S05]  /*04d0*/  LOP3.LUT R3, R3, 0xffffff80, RZ, 0xc0, !PT ;  /* 0xffffff8003037812 */ /* 0x000fca00078ec0ff */
[----:B------:R-:W-:Y:S01]  /*04e0*/  IMAD.IADD R3, R4, 0x1, -R3 ;  /* 0x0000000104037824 */ /* 0x000fe200078e0a03 */
[----:B-1----:R-:W-:Y:S02]  /*04f0*/  @!UP0 ULEA UR8, UR7, UR6, 0x18 ;  /* 0x0000000607088291 */ /* 0x002fe4000f8ec03f */
[----:B------:R-:W-:-:S04]  /*0500*/  @!UP1 UIADD3 UR6, -UR11, 0x100000, URZ ;  /* 0x001000000b069890 */ /* 0x000fc8000fffe13f */
[----:B------:R-:W-:Y:S02]  /*0510*/  @!UP1 USHF.L.U32 UR7, UR6, 0xb, URZ ;  /* 0x0000000b06079899 */ /* 0x000fe4000800063f */
[----:B------:R-:W-:Y:S01]  /*0520*/  @!UP1 USHF.L.U32 UR6, UR6, 0x1, URZ ;  /* 0x0000000106069899 */ /* 0x000fe2000800063f */
[----:B------:R-:W-:Y:S01]  /*0530*/  VOTEU.ALL UP0, P0 ;  /* 0x00000000003f7886 */ /* 0x000fe20000000000 */
[----:B-----5:R-:W-:Y:S01]  /*0540*/  @!UP1 ULEA UR9, UR10, UR9, 0x18 ;  /* 0x000000090a099291 */ /* 0x020fe2000f8ec03f */
[----:B------:R-:W-:Y:S02]  /*0550*/  VOTEU.ALL UP1, P0 ;  /* 0x00000000003f7886 */ /* 0x000fe40000020000 */
[----:B------:R-:W-:Y:S01]  /*0560*/  ULDC.64 UR10, c[0x0][0x598] ;  /* 0x00016600000a7ab9 */ /* 0x000fe20000000a00 */
[----:B------:R-:W-:Y:S01]  /*0570*/  ISETP.NE.AND P0, PT, R0, 0x3, PT ;  /* 0x000000030000780c */ /* 0x000fe20003f05270 */
[----:B------:R-:W1:Y:S02]  /*0580*/  FENCE.VIEW.ASYNC.S ;  /* 0x00000000000073c6 */ /* 0x000e640000000000 */
[----:B-1----:R1:W2:Y:S01]  /*0590*/  @!UP0 SYNCS.EXCH.64 URZ, [UR8+0x60], UR4 ;  /* 0x00006004083f85b2 */ /* 0x0022a20008000100 */
[----:B------:R-:W-:-:S02]  /*05a0*/  ISETP.NE.U32.AND P1, PT, RZ, UR10, PT ;  /* 0x0000000aff007c0c */ /* 0x000fc4000bf25070 */
[----:B------:R-:W-:Y:S02]  /*05b0*/  ISETP.EQ.OR P0, PT, R0, RZ, !P0 ;  /* 0x000000ff0000720c */ /* 0x000fe40004702670 */
[----:B------:R-:W-:Y:S02]  /*05c0*/  ISETP.NE.AND.EX P1, PT, RZ, UR11, PT, P1 ;  /* 0x0000000bff007c0c */ /* 0x000fe4000bf25310 */
[----:B------:R-:W-:-:S04]  /*05d0*/  ISETP.EQ.AND P0, PT, R8, RZ, P0 ;  /* 0x000000ff0800720c */ /* 0x000fc80000702270 */
[----:B------:R-:W-:-:S04]  /*05e0*/  SEL R16, RZ, 0x1, !P0 ;  /* 0x00000001ff107807 */ /* 0x000fc80004000000 */
[----:B------:R-:W-:Y:S01]  /*05f0*/  SEL R16, R16, 0x2, P3 ;  /* 0x0000000210107807 */ /* 0x000fe20001800000 */
[----:B------:R1:W2:Y:S01]  /*0600*/  @!UP1 SYNCS.EXCH.64 URZ, [UR8+0x68], UR4 ;  /* 0x00006804083f95b2 */ /* 0x0002a20008000100 */
[----:B------:R-:W-:Y:S01]  /*0610*/  NOP ;  /* 0x0000000000007918 */ /* 0x000fe20000000000 */
[----:B------:R1:W2:Y:S01]  /*0620*/  @!UP2 SYNCS.EXCH.64 URZ, [UR9+0x40], UR6 ;  /* 0x00004006093fa5b2 */ /* 0x0002a20008000100 */
[----:B------:R1:W2:Y:S01]  /*0630*/  @!UP3 SYNCS.EXCH.64 URZ, [UR9+0x48], UR6 ;  /* 0x00004806093fb5b2 */ /* 0x0002a20008000100 */
[----:B------:R1:W2:Y:S01]  /*0640*/  @!UP4 SYNCS.EXCH.64 URZ, [UR9+0x50], UR6 ;  /* 0x00005006093fc5b2 */ /* 0x0002a20008000100 */
[----:B------:R1:W2:Y:S01]  /*0650*/  @!UP5 SYNCS.EXCH.64 URZ, [UR9+0x58], UR6 ;  /* 0x00005806093fd5b2 */ /* 0x0002a20008000100 */
[----:B------:R-:W-:Y:S01]  /*0660*/  NOP ;  /* 0x0000000000007918 */ /* 0x000fe20000000000 */
[----:B--234-:R-:W-:Y:S06]  /*0670*/  BAR.SYNC.DEFER_BLOCKING 0x0 ;  /* 0x0000000000007b1d */ /* 0x01cfec0000010000 */
[----:B01----:R-:W-:Y:S05]  /*0680*/  @!P1 BRA `(.L_x_3) ;  /* 0x00000000001c9947 */ /* 0x003fea0003800000 */
[----:B------:R-:W0:Y:S02]  /*0690*/  LDC.64 R6, c[0x0][0x598] ;  /* 0x00016600ff067b82 */ /* 0x000e240000000a00 */
[----:B0-----:R-:W2:Y:S02]  /*06a0*/  LDG.E.64 R6, desc[UR36][R6.64] ;  /* 0x0000002406067981 */ /* 0x001ea4000c1e1b00 */
[----:B--2---:R-:W-:-:S04]  /*06b0*/  ISETP.NE.U32.AND P0, PT, R6, RZ, PT ;  /* 0x000000ff0600720c */ /* 0x004fc80003f05070 */
[----:B------:R-:W-:-:S13]  /*06c0*/  ISETP.NE.AND.EX P0, PT, R7, RZ, PT, P0 ;  /* 0x000000ff0700720c */ /* 0x000fda0003f05300 */
[----:B------:R-:W-:Y:S05]  /*06d0*/  @!P0 BRA `(.L_x_3) ;  /* 0x0000000000088947 */ /* 0x000fea0003800000 */
[----:B------:R1:W5:Y:S01]  /*06e0*/  LD.E R56, desc[UR36][R6.64] ;  /* 0x0000002406387980 */ /* 0x000362000c101900 */
[----:B------:R-:W-:Y:S05]  /*06f0*/  BRA `(.L_x_4) ;  /* 0x0000000000247947 */ /* 0x000fea0003800000 */
.L_x_3:
[----:B------:R-:W-:Y:S02]  /*0700*/  ULDC.64 UR4, c[0x0][0x588] ;  /* 0x0001620000047ab9 */ /* 0x000fe40000000a00 */
[----:B------:R-:W-:-:S04]  /*0710*/  ISETP.NE.U32.AND P0, PT, RZ, UR4, PT ;  /* 0x00000004ff007c0c */ /* 0x000fc8000bf05070 */
[----:B------:R-:W-:-:S13]  /*0720*/  ISETP.NE.AND.EX P0, PT, RZ, UR5, PT, P0 ;  /* 0x00000005ff007c0c */ /* 0x000fda000bf05300 */
[----:B------:R-:W-:Y:S05]  /*0730*/  @!P0 BRA `(.L_x_5) ;  /* 0x00000000000c8947 */ /* 0x000fea0003800000 */
[----:B------:R-:W0:Y:S02]  /*0740*/  LDC.64 R56, c[0x0][0x588] ;  /* 0x00016200ff387b82 */ /* 0x000e240000000a00 */
[----:B0-----:R0:W5:Y:S01]  /*0750*/  LDG.E R56, desc[UR36][R56.64] ;  /* 0x0000002438387981 */ /* 0x001162000c1e1900 */
[----:B------:R-:W-:Y:S05]  /*0760*/  BRA `(.L_x_4) ;  /* 0x0000000000087947 */ /* 0x000fea0003800000 */
.L_x_5:
[----:B------:R-:W-:Y:S02]  /*0770*/  ULDC UR4, c[0x0][0x580] ;  /* 0x0001600000047ab9 */ /* 0x000fe40000000800 */
[----:B------:R-:W-:-:S07]  /*0780*/  IMAD.U32 R56, RZ, RZ, UR4 ;  /* 0x00000004ff387e24 */ /* 0x000fce000f8e00ff */
.L_x_4:
[----:B------:R-:W-:Y:S02]  /*0790*/  ULDC.64 UR4, c[0x0][0x5a0] ;  /* 0x0001680000047ab9 */ /* 0x000fe40000000a00 */
[----:B------:R-:W-:-:S04]  /*07a0*/  ISETP.NE.U32.AND P0, PT, RZ, UR4, PT ;  /* 0x00000004ff007c0c */ /* 0x000fc8000bf05070 */
[----:B------:R-:W-:-:S13]  /*07b0*/  ISETP.NE.AND.EX P0, PT, RZ, UR5, PT, P0 ;  /* 0x00000005ff007c0c */ /* 0x000fda000bf05300 */
[----:B------:R-:W-:Y:S05]  /*07c0*/  @!P0 BRA `(.L_x_6) ;  /* 0x00000000001c8947 */ /* 0x000fea0003800000 */
[----:B-1----:R-:W1:Y:S02]  /*07d0*/  LDC.64 R6, c[0x0][0x5a0] ;  /* 0x00016800ff067b82 */ /* 0x002e640000000a00 */
[----:B-1----:R-:W2:Y:S02]  /*07e0*/  LDG.E.64 R6, desc[UR36][R6.64] ;  /* 0x0000002406067981 */ /* 0x002ea4000c1e1b00 */
[----:B--2---:R-:W-:-:S04]  /*07f0*/  ISETP.NE.U32.AND P0, PT, R6, RZ, PT ;  /* 0x000000ff0600720c */ /* 0x004fc80003f05070 */
[----:B------:R-:W-:-:S13]  /*0800*/  ISETP.NE.AND.EX P0, PT, R7, RZ, PT, P0 ;  /* 0x000000ff0700720c */ /* 0x000fda0003f05300 */
[----:B------:R-:W-:Y:S05]  /*0810*/  @!P0 BRA `(.L_x_6) ;  /* 0x0000000000088947 */ /* 0x000fea0003800000 */
[----:B0-----:R2:W5:Y:S01]  /*0820*/  LD.E R57, desc[UR36][R6.64] ;  /* 0x0000002406397980 */ /* 0x001562000c101900 */
[----:B------:R-:W-:Y:S05]  /*0830*/  BRA `(.L_x_7) ;  /* 0x0000000000247947 */ /* 0x000fea0003800000 */
.L_x_6:
[----:B------:R-:W-:Y:S02]  /*0840*/  ULDC.64 UR4, c[0x0][0x590] ;  /* 0x0001640000047ab9 */ /* 0x000fe40000000a00 */
[----:B------:R-:W-:-:S04]  /*0850*/  ISETP.NE.U32.AND P0, PT, RZ, UR4, PT ;  /* 0x00000004ff007c0c */ /* 0x000fc8000bf05070 */
[----:B------:R-:W-:-:S13]  /*0860*/  ISETP.NE.AND.EX P0, PT, RZ, UR5, PT, P0 ;  /* 0x00000005ff007c0c */ /* 0x000fda000bf05300 */
[----:B------:R-:W-:Y:S05]  /*0870*/  @!P0 BRA `(.L_x_8) ;  /* 0x00000000000c8947 */ /* 0x000fea0003800000 */
[----:B-1----:R-:W0:Y:S02]  /*0880*/  LDC.64 R6, c[0x0][0x590] ;  /* 0x00016400ff067b82 */ /* 0x002e240000000a00 */
[----:B0-----:R0:W5:Y:S01]  /*0890*/  LDG.E R57, desc[UR36][R6.64] ;  /* 0x0000002406397981 */ /* 0x001162000c1e1900 */
[----:B------:R-:W-:Y:S05]  /*08a0*/  BRA `(.L_x_7) ;  /* 0x0000000000087947 */ /* 0x000fea0003800000 */
.L_x_8:
[----:B------:R-:W-:Y:S02]  /*08b0*/  ULDC UR4, c[0x0][0x584] ;  /* 0x0001610000047ab9 */ /* 0x000fe40000000800 */
[----:B0-----:R-:W-:-:S07]  /*08c0*/  IMAD.U32 R57, RZ, RZ, UR4 ;  /* 0x00000004ff397e24 */ /* 0x001fce000f8e00ff */
.L_x_7:
[----:B------:R-:W3:Y:S01]  /*08d0*/  LDC R2, c[0x0][0x65c] ;  /* 0x00019700ff027b82 */ /* 0x000ee20000000800 */
[----:B------:R-:W4:Y:S01]  /*08e0*/  S2R R14, SR_CTAID.Y ;  /* 0x00000000000e7919 */ /* 0x000f220000002600 */
[----:B------:R-:W-:Y:S01]  /*08f0*/  ULDC UR6, c[0x0][0x28c] ;  /* 0x0000a30000067ab9 */ /* 0x000fe20000000800 */
[----:B------:R-:W-:Y:S01]  /*0900*/  ISETP.NE.AND P0, PT, R8, 0x2, PT ;  /* 0x000000020800780c */ /* 0x000fe20003f05270 */
[----:B------:R-:W-:Y:S01]  /*0910*/  UIADD3 UR6, UR6, 0x1f, URZ ;  /* 0x0000001f06067890 */ /* 0x000fe2000fffe03f */
[----:B012---:R-:W0:Y:S01]  /*0920*/  S2R R6, SR_CTAID.X ;  /* 0x0000000000067919 */ /* 0x007e220000002500 */
[----:B------:R-:W-:Y:S01]  /*0930*/  IMAD.MOV.U32 R7, RZ, RZ, RZ ;  /* 0x000000ffff077224 */ /* 0x000fe200078e00ff */
[----:B------:R-:W-:Y:S01]  /*0940*/  UMOV UR38, URZ ;  /* 0x0000003f00267c82 */ /* 0x000fe20008000000 */
[----:B------:R-:W-:Y:S01]  /*0950*/  USHF.R.S32.HI UR7, URZ, 0x1f, UR6 ;  /* 0x0000001f3f077899 */ /* 0x000fe20008011406 */
[----:B------:R-:W-:Y:S01]  /*0960*/  UMOV UR39, URZ ;  /* 0x0000003f00277c82 */ /* 0x000fe20008000000 */
[----:B------:R-:W-:-:S02]  /*0970*/  ULDC.64 UR8, c[0x0][0x650] ;  /* 0x0001940000087ab9 */ /* 0x000fc40000000a00 */
[----:B------:R-:W-:-:S04]  /*0980*/  ULEA.HI UR7, UR7, UR6, URZ, 0x5 ;  /* 0x0000000607077291 */ /* 0x000fc8000f8f283f */
[----:B------:R-:W-:Y:S01]  /*0990*/  USHF.R.S32.HI UR40, URZ, 0x5, UR7 ;  /* 0x000000053f287899 */ /* 0x000fe20008011407 */
[----:B---3--:R-:W-:-:S13]  /*09a0*/  ISETP.NE.AND P1, PT, R2, 0x1, PT ;  /* 0x000000010200780c */ /* 0x008fda0003f25270 */
[----:B------:R-:W0:Y:S01]  /*09b0*/  @P1 LDC R19, c[0x0][0x10] ;  /* 0x00000400ff131b82 */ /* 0x000e220000000800 */
[----:B----4-:R-:W-:Y:S02]  /*09c0*/  @P1 IMAD.MOV.U32 R8, RZ, RZ, R14 ;  /* 0x000000ffff081224 */ /* 0x010fe400078e000e */
[----:B------:R-:W-:Y:S02]  /*09d0*/  @P1 IMAD.MOV.U32 R9, RZ, RZ, RZ ;  /* 0x000000ffff091224 */ /* 0x000fe400078e00ff */
[----:B------:R-:W-:-:S03]  /*09e0*/  @P1 IMAD.MOV.U32 R17, RZ, RZ, RZ ;  /* 0x000000ffff111224 */ /* 0x000fc600078e00ff */
[----:B------:R-:W1:Y:S01]  /*09f0*/  @!P1 LDC R11, c[0x0][0xc] ;  /* 0x00000300ff0b9b82 */ /* 0x000e620000000800 */
[----:B------:R-:W-:Y:S01]  /*0a00*/  ULDC UR4, c[0x0][0xc] ;  /* 0x0000030000047ab9 */ /* 0x000fe20000000800 */
[----:B------:R-:W-:Y:S02]  /*0a10*/  ULDC UR5, c[0x0][0x10] ;  /* 0x0000040000057ab9 */ /* 0x000fe40000000800 */
[----:B------:R-:W-:-:S04]  /*0a20*/  UIMAD.WIDE.U32 UR4, UR4, UR5, URZ ;  /* 0x00000005040472a5 */ /* 0x000fc8000f8e003f */
[----:B------:R-:W2:Y:S01]  /*0a30*/  LDC R2, c[0x0][0x14] ;  /* 0x00000500ff027b82 */ /* 0x000ea20000000800 */
[----:B0-----:R-:W-:-:S04]  /*0a40*/  @P1 IMAD.WIDE.U32 R18, R6, R19, R8 ;  /* 0x0000001306121225 */ /* 0x001fc800078e0008 */
[----:B------:R-:W-:Y:S02]  /*0a50*/  @P1 IMAD.IADD R17, R19, 0x1, R17 ;  /* 0x0000000113111824 */ /* 0x000fe400078e0211 */
[----:B-1----:R-:W-:-:S04]  /*0a60*/  @!P1 IMAD.WIDE.U32 R8, R11, R14, R6 ;  /* 0x0000000e0b089225 */ /* 0x002fc800078e0006 */
[----:B------:R-:W-:Y:S02]  /*0a70*/  @!P1 IMAD.MOV.U32 R18, RZ, RZ, R8 ;  /* 0x000000ffff129224 */ /* 0x000fe400078e0008 */
[----:B------:R-:W-:Y:S02]  /*0a80*/  @!P1 IMAD.MOV.U32 R17, RZ, RZ, R9 ;  /* 0x000000ffff119224 */ /* 0x000fe400078e0009 */
[----:B--2---:R-:W-:-:S04]  /*0a90*/  IMAD.WIDE.U32 R12, R2, UR4, RZ ;  /* 0x00000004020c7c25 */ /* 0x004fc8000f8e00ff */
[----:B------:R-:W-:Y:S01]  /*0aa0*/  IMAD R23, R2, UR5, RZ ;  /* 0x0000000502177c24 */ /* 0x000fe2000f8e02ff */
[----:B------:R0:W-:Y:S03]  /*0ab0*/  STL.64 [R1], R12 ;  /* 0x0000000c01007387 */ /* 0x0001e60000100a00 */
[----:B------:R-:W-:Y:S01]  /*0ac0*/  IMAD.IADD R23, R13, 0x1, R23 ;  /* 0x000000010d177824 */ /* 0x000fe200078e0217 */
[----:B------:R-:W-:Y:S06]  /*0ad0*/  @P0 BRA `(.L_x_9) ;  /* 0x0000000000200947 */ /* 0x000fec0003800000 */
[----:B------:R-:W-:Y:S01]  /*0ae0*/  UISETP.GE.U32.AND UP0, UPT, UR40, 0x3, UPT ;  /* 0x000000032800788c */ /* 0x000fe2000bf06070 */
[----:B------:R-:W-:Y:S01]  /*0af0*/  IADD3 R18, P0, R18, R12, RZ ;  /* 0x0000000c12127210 */ /* 0x000fe20007f1e0ff */
[----:B------:R-:W-:Y:S01]  /*0b00*/  UIMAD.WIDE.U32 UR4, UR40, -0x55555555, URZ ;  /* 0xaaaaaaab280478a5 */ /* 0x000fe2000f8e003f */
[----:B------:R-:W-:-:S03]  /*0b10*/  UMOV UR39, URZ ;  /* 0x0000003f00277c82 */ /* 0x000fc60008000000 */
[----:B------:R-:W-:Y:S01]  /*0b20*/  USHF.R.U32.HI UR4, URZ, 0x1, UR5 ;  /* 0x000000013f047899 */ /* 0x000fe20008011605 */
[----:B------:R-:W-:-:S03]  /*0b30*/  IMAD.X R17, R23, 0x1, R17, P0 ;  /* 0x0000000117117824 */ /* 0x000fc600000e0611 */
[----:B------:R-:W-:Y:S02]  /*0b40*/  UIMAD UR38, UR4, -0x3, UR40 ;  /* 0xfffffffd042678a4 */ /* 0x000fe4000f8e0228 */
[----:B------:R-:W-:-:S12]  /*0b50*/  @UP0 ULOP3.LUT UR39, UR4, 0x1, URZ, 0xc0, !UPT ;  /* 0x0000000104270892 */ /* 0x000fd8000f8ec03f */
.L_x_9:
[----:B------:R-:W-:Y:S01]  /*0b60*/  ISETP.GE.U32.AND P0, PT, R18, UR8, PT ;  /* 0x0000000812007c0c */ /* 0x000fe2000bf06070 */
[----:B------:R-:W-:Y:S01]  /*0b70*/  IMAD.MOV.U32 R19, RZ, RZ, -0x1 ;  /* 0xffffffffff137424 */ /* 0x000fe200078e00ff */
[----:B------:R-:W-:Y:S01]  /*0b80*/  PRMT R8, RZ, 0x7610, R8 ;  /* 0x00007610ff087816 */ /* 0x000fe20000000008 */
[----:B------:R-:W-:Y:S01]  /*0b90*/  IMAD.MOV.U32 R22, RZ, RZ, -0x1 ;  /* 0xffffffffff167424 */ /* 0x000fe200078e00ff */
[----:B------:R-:W-:Y:S01]  /*0ba0*/  ISETP.GE.U32.AND.EX P0, PT, R17, UR9, PT, P0 ;  /* 0x0000000911007c0c */ /* 0x000fe2000bf06100 */
[----:B------:R-:W-:-:S12]  /*0bb0*/  IMAD.MOV.U32 R2, RZ, RZ, -0x1 ;  /* 0xffffffffff027424 */ /* 0x000fd800078e00ff */
[----:B------:R-:W-:Y:S05]  /*0bc0*/  @P0 BRA `(.L_x_10) ;  /* 0x00000004005c0947 */ /* 0x000fea0003800000 */
[----:B------:R-:W1:Y:S01]  /*0bd0*/  LDC.64 R20, c[0x0][0x628] ;  /* 0x00018a00ff147b82 */ /* 0x000e620000000a00 */
[----:B------:R-:W-:Y:S02]  /*0be0*/  IMAD.MOV.U32 R8, RZ, RZ, R18 ;  /* 0x000000ffff087224 */ /* 0x000fe400078e0012 */
[----:B------:R-:W-:-:S05]  /*0bf0*/  IMAD.MOV.U32 R9, RZ, RZ, R17 ;  /* 0x000000ffff097224 */ /* 0x000fca00078e0011 */
[----:B------:R-:W2:Y:S08]  /*0c00*/  LDC R2, c[0x0][0x630] ;  /* 0x00018c00ff027b82 */ /* 0x000eb00000000800 */
[----:B------:R-:W3:Y:S01]  /*0c10*/  LDC.64 R24, c[0x0][0x620] ;  /* 0x00018800ff187b82 */ /* 0x000ee20000000a00 */
[----:B-1----:R-:W-:-:S04]  /*0c20*/  ISETP.NE.U32.AND P0, PT, R20, RZ, PT ;  /* 0x000000ff1400720c */ /* 0x002fc80003f05070 */
[----:B------:R-:W-:-:S13]  /*0c30*/  ISETP.NE.AND.EX P0, PT, R21, RZ, PT, P0 ;  /* 0x000000ff1500720c */ /* 0x000fda0003f05300 */
[----:B--23--:R-:W-:Y:S05]  /*0c40*/  @!P0 BRA `(.L_x_11) ;  /* 0x0000000000288947 */ /* 0x00cfea0003800000 */
[----:B0-----:R-:W0:Y:S02]  /*0c50*/  LDC R13, c[0x0][0x634] ;  /* 0x00018d00ff0d7b82 */ /* 0x001e240000000800 */
[----:B0-----:R-:W-:-:S05]  /*0c60*/  IADD3 R13, P0, R18, R13, RZ ;  /* 0x0000000d120d7210 */ /* 0x001fca0007f1e0ff */
[----:B------:R-:W-:-:S04]  /*0c70*/  IMAD.X R15, RZ, RZ, R17, P0 ;  /* 0x000000ffff0f7224 */ /* 0x000fc800000e0611 */
[----:B------:R-:W-:-:S04]  /*0c80*/  IMAD.WIDE.U32 R8, R15, R20, RZ ;  /* 0x000000140f087225 */ /* 0x000fc800078e00ff */
[----:B------:R-:W-:-:S04]  /*0c90*/  IMAD.WIDE.U32 R10, P0, R13, R21, R8 ;  /* 0x000000150d0a7225 */ /* 0x000fc80007800008 */
[----:B------:R-:W-:-:S04]  /*0ca0*/  IMAD.WIDE.U32 R8, R13, R20, RZ ;  /* 0x000000140d087225 */ /* 0x000fc800078e00ff */
[----:B------:R-:W-:Y:S01]  /*0cb0*/  IMAD.X R13, RZ, RZ, RZ, P0 ;  /* 0x000000ffff0d7224 */ /* 0x000fe200000e06ff */
[----:B------:R-:W-:Y:S01]  /*0cc0*/  IADD3 RZ, P0, R9, R10, RZ ;  /* 0x0000000a09ff7210 */ /* 0x000fe20007f1e0ff */
[----:B------:R-:W-:-:S04]  /*0cd0*/  IMAD.MOV.U32 R12, RZ, RZ, R11 ;  /* 0x000000ffff0c7224 */ /* 0x000fc800078e000b */
[----:B------:R-:W-:-:S08]  /*0ce0*/  IMAD.WIDE.U32.X R8, R15, R21, R12, P0 ;  /* 0x000000150f087225 */ /* 0x000fd000000e040c */
.L_x_11:
[-CC-:B------:R-:W-:Y:S01]  /*0cf0*/  SHF.R.U64 R31, R8, R2.reuse, R9.reuse ;  /* 0x00000002081f7219 */ /* 0x180fe20000001209 */
[----:B0-----:R-:W0:Y:S01]  /*0d00*/  LDC R12, c[0x0][0x618] ;  /* 0x00018600ff0c7b82 */ /* 0x001e220000000800 */
[----:B------:R-:W-:Y:S01]  /*0d10*/  SHF.R.U32.HI R7, RZ, R2, R9 ;  /* 0x00000002ff077219 */ /* 0x000fe20000011609 */
[----:B------:R-:W-:Y:S01]  /*0d20*/  ULDC UR4, c[0x0][0x150] ;  /* 0x0000540000047ab9 */ /* 0x000fe20000000800 */
[----:B------:R-:W-:Y:S01]  /*0d30*/  IADD3 R11, P0, RZ, -R31, RZ ;  /* 0x8000001fff0b7210 */ /* 0x000fe20007f1e0ff */
[----:B------:R-:W-:Y:S01]  /*0d40*/  IMAD.MOV.U32 R19, RZ, RZ, R17 ;  /* 0x000000ffff137224 */ /* 0x000fe200078e0011 */
[----:B------:R-:W-:-:S03]  /*0d50*/  I2FP.F32.U32 R2, R6 ;  /* 0x0000000600027245 */ /* 0x000fc60000201000 */
[----:B------:R-:W1:Y:S01]  /*0d60*/  LDC.64 R26, c[0x0][0x640] ;  /* 0x00019000ff1a7b82 */ /* 0x000e620000000a00 */
[----:B------:R-:W-:Y:S02]  /*0d70*/  IMAD.X R13, RZ, RZ, ~R7, P0 ;  /* 0x000000ffff0d7224 */ /* 0x000fe400000e0e07 */
[----:B------:R-:W-:Y:S01]  /*0d80*/  FMUL R2, R2, UR4 ;  /* 0x0000000402027c20 */ /* 0x000fe20008400000 */
[----:B------:R-:W-:Y:S01]  /*0d90*/  IMAD.WIDE.U32 R8, R11, R24, R18 ;  /* 0x000000180b087225 */ /* 0x000fe200078e0012 */
[----:B------:R-:W-:-:S03]  /*0da0*/  ULDC UR4, c[0x0][0x154] ;  /* 0x0000550000047ab9 */ /* 0x000fc60000000800 */
[----:B------:R-:W-:Y:S01]  /*0db0*/  IMAD R10, R13, R24, RZ ;  /* 0x000000180d0a7224 */ /* 0x000fe200078e02ff */
[----:B------:R-:W2:Y:S01]  /*0dc0*/  LDC R7, c[0x0][0x144] ;  /* 0x00005100ff077b82 */ /* 0x000ea20000000800 */
[----:B------:R-:W3:Y:S02]  /*0dd0*/  F2I.U32.TRUNC.NTZ R2, R2 ;  /* 0x0000000200027305 */ /* 0x000ee4000020f000 */
[----:B------:R-:W-:-:S04]  /*0de0*/  IMAD R11, R11, R25, R10 ;  /* 0x000000190b0b7224 */ /* 0x000fc800078e020a */
[----:B------:R-:W-:Y:S01]  /*0df0*/  IMAD.IADD R9, R9, 0x1, R11 ;  /* 0x0000000109097824 */ /* 0x000fe200078e020b */
[----:B------:R-:W4:Y:S01]  /*0e00*/  LDC R22, c[0x0][0x608] ;  /* 0x00018200ff167b82 */ /* 0x000f220000000800 */
[----:B------:R-:W-:-:S03]  /*0e10*/  IMAD.MOV.U32 R11, RZ, RZ, -0x1 ;  /* 0xffffffffff0b7424 */ /* 0x000fc600078e00ff */
[--C-:B0-----:R-:W-:Y:S02]  /*0e20*/  SHF.R.U64 R20, R8, R12, R9.reuse ;  /* 0x0000000c08147219 */ /* 0x101fe40000001209 */
[----:B------:R-:W-:Y:S02]  /*0e30*/  I2FP.F32.U32 R8, R14 ;  /* 0x0000000e00087245 */ /* 0x000fe40000201000 */
[----:B------:R-:W0:Y:S01]  /*0e40*/  LDC R24, c[0x0][0x658] ;  /* 0x00019600ff187b82 */ /* 0x000e220000000800 */
[----:B-1----:R-:W-:Y:S01]  /*0e50*/  ISETP.NE.U32.AND P0, PT, R26, RZ, PT ;  /* 0x000000ff1a00720c */ /* 0x002fe20003f05070 */
[----:B---3--:R-:W-:Y:S02]  /*0e60*/  IMAD.MOV R10, RZ, RZ, -R2 ;  /* 0x000000ffff0a7224 */ /* 0x008fe400078e0a02 */
[----:B------:R-:W-:Y:S01]  /*0e70*/  FMUL R8, R8, UR4 ;  /* 0x0000000408087c20 */ /* 0x000fe20008400000 */
[----:B------:R-:W-:Y:S02]  /*0e80*/  SHF.R.U32.HI R9, RZ, R12, R9 ;  /* 0x0000000cff097219 */ /* 0x000fe40000011609 */
[----:B------:R-:W-:Y:S01]  /*0e90*/  ISETP.NE.AND.EX P0, PT, R27, RZ, PT, P0 ;  /* 0x000000ff1b00720c */ /* 0x000fe20003f05300 */
[----:B------:R1:W3:Y:S01]  /*0ea0*/  F2I.U32.TRUNC.NTZ R15, R8 ;  /* 0x00000008000f7305 */ /* 0x0002e2000020f000 */
[----:B------:R-:W1:Y:S01]  /*0eb0*/  LDC R19, c[0x0][0x148] ;  /* 0x00005200ff137b82 */ /* 0x000e620000000800 */
[----:B--2---:R-:W-:-:S07]  /*0ec0*/  IMAD R2, R7, R10, R6 ;  /* 0x0000000a07027224 */ /* 0x004fce00078e0206 */
[----:B------:R-:W2:Y:S01]  /*0ed0*/  LDC R25, c[0x0][0x600] ;  /* 0x00018000ff197b82 */ /* 0x000ea20000000800 */
[-CC-:B----4-:R-:W-:Y:S02]  /*0ee0*/  SHF.R.U64 R32, R20, R22.reuse, R9.reuse ;  /* 0x0000001614207219 */ /* 0x190fe40000001209 */
[----:B------:R-:W-:Y:S01]  /*0ef0*/  SHF.R.U32.HI R7, RZ, R22, R9 ;  /* 0x00000016ff077219 */ /* 0x000fe20000011609 */
[----:B------:R-:W-:-:S04]  /*0f00*/  IMAD.MOV.U32 R9, RZ, RZ, 0x1 ;  /* 0x00000001ff097424 */ /* 0x000fc800078e00ff */
[----:B------:R-:W4:Y:S01]  /*0f10*/  LDC R28, c[0x0][0x648] ;  /* 0x00019200ff1c7b82 */ /* 0x000f220000000800 */
[-C--:B0-----:R-:W-:Y:S02]  /*0f20*/  SHF.L.U32 R6, R11, R24.reuse, RZ ;  /* 0x000000180b067219 */ /* 0x081fe400000006ff */
[--C-:B------:R-:W-:Y:S02]  /*0f30*/  SHF.R.U64 R22, R32, R24, R7.reuse ;  /* 0x0000001820167219 */ /* 0x100fe40000001207 */
[----:B------:R-:W-:Y:S02]  /*0f40*/  LOP3.LUT R13, RZ, R6, RZ, 0x33, !PT ;  /* 0x00000006ff0d7212 */ /* 0x000fe400078e33ff */
[-C--:B------:R-:W-:Y:S01]  /*0f50*/  SHF.R.U32.HI R7, RZ, R24.reuse, R7 ;  /* 0x00000018ff077219 */ /* 0x080fe20000011607 */
[----:B------:R-:W0:Y:S01]  /*0f60*/  LDC R29, c[0x0][0x638] ;  /* 0x00018e00ff1d7b82 */ /* 0x000e220000000800 */
[----:B------:R-:W-:Y:S01]  /*0f70*/  SHF.L.U32 R12, R9, R24, RZ ;  /* 0x00000018090c7219 */ /* 0x000fe200000006ff */
[----:B------:R-:W-:-:S06]  /*0f80*/  IMAD.MOV.U32 R6, RZ, RZ, R22 ;  /* 0x000000ffff067224 */ /* 0x000fcc00078e0016 */
[----:B------:R-:W0:Y:S01]  /*0f90*/  LDC R30, c[0x0][0x610] ;  /* 0x00018400ff1e7b82 */ /* 0x000e220000000800 */
[----:B-1-3--:R-:W-:Y:S05]  /*0fa0*/  @!P0 BRA `(.L_x_12) ;  /* 0x0000000000288947 */ /* 0x00afea0003800000 */
[----:B------:R-:W1:Y:S02]  /*0fb0*/  LDC R11, c[0x0][0x64c] ;  /* 0x00019300ff0b7b82 */ /* 0x000e640000000800 */
[----:B-1----:R-:W-:-:S05]  /*0fc0*/  IADD3 R11, P0, R22, R11, RZ ;  /* 0x0000000b160b7210 */ /* 0x002fca0007f1e0ff */
        /* <DEDUP_REMOVED lines=8> */
.L_x_12:
[----:B----4-:R-:W-:Y:S01]  /*1050*/  SHF.R.U64 R6, R6, R28, R7 ;  /* 0x0000001c06067219 */ /* 0x010fe20000001207 */
[----:B--2---:R-:W-:Y:S01]  /*1060*/  VIADD R7, R25, 0xffffffff ;  /* 0xffffffff19077836 */ /* 0x004fe20000000000 */
[----:B------:R-:W-:Y:S01]  /*1070*/  LOP3.LUT R13, R32, R13, RZ, 0xc0, !PT ;  /* 0x0000000d200d7212 */ /* 0x000fe200078ec0ff */
[----:B------:R-:W-:Y:S02]  /*1080*/  IMAD.MOV R15, RZ, RZ, -R15 ;  /* 0x000000ffff0f7224 */ /* 0x000fe400078e0a0f */
[----:B------:R-:W-:Y:S01]  /*1090*/  IMAD.MOV R8, RZ, RZ, -R6 ;  /* 0x000000ffff087224 */ /* 0x000fe200078e0a06 */
[----:B------:R-:W-:Y:S01]  /*10a0*/  LOP3.LUT R7, R20, R7, RZ, 0xc0, !PT ;  /* 0x0000000714077212 */ /* 0x000fe200078ec0ff */
[----:B------:R-:W-:Y:S02]  /*10b0*/  IMAD R13, R12, R6, R13 ;  /* 0x000000060c0d7224 */ /* 0x000fe400078e020d */
[----:B------:R-:W-:Y:S02]  /*10c0*/  @P1 IMAD R2, R19, R15, R14 ;  /* 0x0000000f13021224 */ /* 0x000fe400078e020e */
[----:B0-----:R-:W-:-:S02]  /*10d0*/  IMAD R6, R8, R29, R22 ;  /* 0x0000001d08067224 */ /* 0x001fc400078e0216 */
[----:B------:R-:W-:Y:S02]  /*10e0*/  IMAD R2, R13, R30, R2 ;  /* 0x0000001e0d027224 */ /* 0x000fe400078e0202 */
[----:B------:R-:W-:Y:S02]  /*10f0*/  IMAD R19, R6, R25, R7 ;  /* 0x0000001906137224 */ /* 0x000fe400078e0207 */
[----:B------:R-:W-:-:S03]  /*1100*/  IMAD.MOV.U32 R8, RZ, RZ, 0x1 ;  /* 0x00000001ff087424 */ /* 0x000fc600078e00ff */
[----:B------:R-:W-:Y:S02]  /*1110*/  SEL R22, R19, R2, !P1 ;  /* 0x0000000213167207 */ /* 0x000fe40004800000 */
[----:B------:R-:W-:Y:S01]  /*1120*/  SEL R19, R2, R19, !P1 ;  /* 0x0000001302137207 */ /* 0x000fe20004800000 */
[----:B------:R-:W-:-:S07]  /*1130*/  IMAD.MOV.U32 R2, RZ, RZ, R31 ;  /* 0x000000ffff027224 */ /* 0x000fce00078e001f */
.L_x_10:
[----:B------:R-:W-:Y:S05]  /*1140*/  @!P2 BRA `(.L_x_13) ;  /* 0x000000380008a947 */ /* 0x000fea0003800000 */
[----:B------:R-:W-:-:S13]  /*1150*/  ISETP.GT.U32.AND P0, PT, R33, 0x1, PT ;  /* 0x000000012100780c */ /* 0x000fda0003f04070 */
[----:B------:R-:W-:Y:S05]  /*1160*/  @P0 EXIT ;  /* 0x000000000000094d */ /* 0x000fea0003800000 */
.L_x_14:
[----:B------:R-:W-:-:S08]  /*1170*/  NOP ;  /* 0x0000000000007918 */ /* 0x000fd00000000000 */
[----:B------:R-:W1:Y:S02]  /*1180*/  USETMAXREG.TRY_ALLOC.CTAPOOL UP0, 0xe8 ;  /* 0x000000e8000079c8 */ /* 0x000e640008000600 */
[----:B-1----:R-:W-:-:S13]  /*1190*/  PLOP3.LUT P0, PT, PT, PT, UP0, 0x80, 0x0 ;  /* 0x000000000000781c */ /* 0x002fda0003f0f008 */
[----:B------:R-:W-:Y:S05]  /*11a0*/  @!P0 BRA `(.L_x_14) ;  /* 0xfffffffc00f08947 */ /* 0x000fea000383ffff */
[----:B------:R-:W-:-:S13]  /*11b0*/  LOP3.LUT P0, RZ, R8, 0xff, RZ, 0xc0, !PT ;  /* 0x000000ff08ff7812 */ /* 0x000fda000780c0ff */
[----:B------:R-:W-:Y:S05]  /*11c0*/  @!P0 EXIT ;  /* 0x000000000000894d */ /* 0x000fea0003800000 */
[----:B------:R-:W1:Y:S01]  /*11d0*/  S2UR UR4, SR_CgaCtaId ;  /* 0x00000000000479c3 */ /* 0x000e620000008800 */
[----:B------:R-:W-:Y:S01]  /*11e0*/  VIADD R6, R5, 0xffffffff ;  /* 0xffffffff05067836 */ /* 0x000fe20000000000 */
[----:B------:R-:W-:Y:S01]  /*11f0*/  SHF.R.S32.HI R0, RZ, 0x1f, R3 ;  /* 0x0000001fff007819 */ /* 0x000fe20000011403 */
[----:B------:R-:W-:Y:S01]  /*1200*/  UMOV UR41, 0x400 ;  /* 0x0000040000297882 */ /* 0x000fe20000000000 */
[----:B------:R-:W-:Y:S01]  /*1210*/  UISETP.LT.AND UP0, UPT, UR40, 0x1, UPT ;  /* 0x000000012800788c */ /* 0x000fe2000bf01270 */
[----:B------:R-:W-:Y:S01]  /*1220*/  LOP3.LUT R70, R16, 0x1, RZ, 0xfc, !PT ;  /* 0x0000000110467812 */ /* 0x000fe200078efcff */
[----:B------:R-:W-:Y:S01]  /*1230*/  ULDC UR6, c[0x0][0x284] ;  /* 0x0000a10000067ab9 */ /* 0x000fe20000000800 */
[----:B------:R-:W-:Y:S01]  /*1240*/  R2UR UR42, R6 ;  /* 0x00000000062a72ca */ /* 0x000fe200000e0000 */
[----:B------:R-:W-:Y:S01]  /*1250*/  USEL UR43, UR40, 0x1, UP0 ;  /* 0x00000001282b7887 */ /* 0x000fe20008000000 */
[CC--:B------:R-:W-:Y:S01]  /*1260*/  LEA.HI R4, R0.reuse, R3.reuse, RZ, 0x2 ;  /* 0x0000000300047211 */ /* 0x0c0fe200078f10ff */
[----:B------:R-:W-:Y:S01]  /*1270*/  USHF.L.U32 UR46, UR40, 0x1, URZ ;  /* 0x00000001282e7899 */ /* 0x000fe2000800063f */
[----:B------:R-:W-:Y:S01]  /*1280*/  LEA.HI R0, R0, R3, RZ, 0x5 ;  /* 0x0000000300007211 */ /* 0x000fe200078f28ff */
[----:B------:R-:W-:Y:S01]  /*1290*/  UIADD3 UR43, -UR43, UR40, URZ ;  /* 0x000000282b2b7290 */ /* 0x000fe2000fffe13f */
[----:B------:R-:W-:-:S02]  /*12a0*/  SHF.R.S32.HI R58, RZ, 0x2, R4 ;  /* 0x00000002ff3a7819 */ /* 0x000fc40000011404 */
[----:B------:R-:W-:Y:S02]  /*12b0*/  SHF.R.S32.HI R5, RZ, 0x1f, R4 ;  /* 0x0000001fff057819 */ /* 0x000fe40000011404 */
[----:B------:R-:W-:Y:S02]  /*12c0*/  LOP3.LUT R60, R4, 0xfffffffc, RZ, 0xc0, !PT ;  /* 0xfffffffc043c7812 */ /* 0x000fe400078ec0ff */
[----:B------:R-:W-:Y:S01]  /*12d0*/  LEA.HI R5, R5, R58, RZ, 0x3 ;  /* 0x0000003a05057211 */ /* 0x000fe200078f18ff */
[----:B------:R-:W-:Y:S01]  /*12e0*/  USHF.L.U32 UR42, UR42, 0x3, URZ ;  /* 0x000000032a2a7899 */ /* 0x000fe2000800063f */
[----:B------:R-:W-:Y:S01]  /*12f0*/  ISETP.NE.AND P0, PT, R6, RZ, PT ;  /* 0x000000ff0600720c */ /* 0x000fe20003f05270 */
[----:B------:R-:W-:Y:S01]  /*1300*/  IMAD.IADD R60, R3, 0x1, -R60 ;  /* 0x00000001033c7824 */ /* 0x000fe200078e0a3c */
[----:B------:R-:W-:Y:S01]  /*1310*/  LOP3.LUT R5, R5, 0xfffffff8, RZ, 0xc0, !PT ;  /* 0xfffffff805057812 */ /* 0x000fe200078ec0ff */
[----:B-1----:R-:W-:Y:S01]  /*1320*/  ULEA UR41, UR4, UR41, 0x18 ;  /* 0x0000002904297291 */ /* 0x002fe2000f8ec03f */
[----:B------:R-:W-:Y:S01]  /*1330*/  SEL R71, RZ, 0x1, P0 ;  /* 0x00000001ff477807 */ /* 0x000fe20000000000 */
[----:B------:R-:W-:-:S02]  /*1340*/  IMAD.U32 R62, RZ, RZ, UR42 ;  /* 0x0000002aff3e7e24 */ /* 0x000fc4000f8e00ff */
[----:B------:R-:W-:Y:S01]  /*1350*/  UIADD3 UR47, UR41, 0x40, URZ ;  /* 0x00000040292f7890 */ /* 0x000fe2000fffe03f */
[----:B------:R-:W-:Y:S01]  /*1360*/  IMAD.IADD R58, R58, 0x1, -R5 ;  /* 0x000000013a3a7824 */ /* 0x000fe200078e0a05 */
[----:B------:R-:W-:Y:S01]  /*1370*/  UIADD3 UR4, UR41, 0x100, URZ ;  /* 0x0000010029047890 */ /* 0x000fe2000fffe03f */
[----:B------:R-:W-:Y:S01]  /*1380*/  SHF.R.S32.HI R5, RZ, 0x5, R0 ;  /* 0x00000005ff057819 */ /* 0x000fe20000011400 */
[----:B------:R-:W-:Y:S01]  /*1390*/  UIADD3 UR5, UR41, 0x6100, URZ ;  /* 0x0000610029057890 */ /* 0x000fe2000fffe03f */
[C---:B------:R-:W-:Y:S01]  /*13a0*/  LOP3.LUT R64, R62.reuse, 0x8, RZ, 0xc0, !PT ;  /* 0x000000083e407812 */ /* 0x040fe200078ec0ff */
[----:B------:R-:W-:Y:S01]  /*13b0*/  USHF.R.U32.HI UR4, URZ, 0x4, UR4 ;  /* 0x000000043f047899 */ /* 0x000fe20008011604 */
[--C-:B------:R-:W-:Y:S01]  /*13c0*/  SHF.R.S32.HI R59, RZ, 0x1f, R58.reuse ;  /* 0x0000001fff3b7819 */ /* 0x100fe2000001143a */
[----:B------:R-:W-:Y:S01]  /*13d0*/  USHF.R.U32.HI UR5, URZ, 0x4, UR5 ;  /* 0x000000043f057899 */ /* 0x000fe20008011605 */
[C-C-:B------:R-:W-:Y:S01]  /*13e0*/  IMAD R65, R5.reuse, -0x10, -R58.reuse ;  /* 0xfffffff005417824 */ /* 0x140fe200078e0a3a */
[----:B------:R-:W-:Y:S01]  /*13f0*/  ULOP3.LUT UR4, UR4, 0x3fff, URZ, 0xc0, !UPT ;  /* 0x00003fff04047892 */ /* 0x000fe2000f8ec03f */
[----:B------:R-:W-:Y:S01]  /*1400*/  IMAD.U32 R61, RZ, RZ, UR47 ;  /* 0x0000002fff3d7e24 */ /* 0x000fe2000f8e00ff */
[----:B------:R-:W-:Y:S01]  /*1410*/  ULOP3.LUT UR5, UR5, 0x3fff, URZ, 0xc0, !UPT ;  /* 0x00003fff05057892 */ /* 0x000fe2000f8ec03f */
[----:B------:R-:W-:Y:S01]  /*1420*/  IMAD.WIDE R58, R5, 0x10, R58 ;  /* 0x00000010053a7825 */ /* 0x000fe200078e023a */
[----:B------:R-:W-:Y:S01]  /*1430*/  LOP3.LUT R62, R62, 0x8, RZ, 0xc, !PT ;  /* 0x000000083e3e7812 */ /* 0x000fe200078e0cff */
[----:B------:R-:W-:Y:S01]  /*1440*/  ULOP3.LUT UR44, UR4, 0x10000, URZ, 0xfc, !UPT ;  /* 0x00010000042c7892 */ /* 0x000fe2000f8efc3f */
[----:B------:R-:W-:Y:S01]  /*1450*/  LOP3.LUT R64, R64, 0x18, RZ, 0x3c, !PT ;  /* 0x0000001840407812 */ /* 0x000fe200078e3cff */
[----:B------:R-:W-:Y:S01]  /*1460*/  VIADD R63, R61, UR42 ;  /* 0x0000002a3d3f7c36 */ /* 0x000fe20008000000 */
[----:B------:R-:W-:Y:S01]  /*1470*/  ULOP3.LUT UR45, UR5, 0x10000, URZ, 0xfc, !UPT ;  /* 0x00010000052d7892 */ /* 0x000fe2000f8efc3f */
[----:B------:R-:W-:-:S11]  /*1480*/  VIADD R65, R65, UR6 ;  /* 0x0000000641417c36 */ /* 0x000fd60008000000 */
.L_x_98:
[----:B------:R-:W-:Y:S01]  /*1490*/  SHF.L.U32 R0, R71, 0x1f, RZ ;  /* 0x0000001f47007819 */ /* 0x000fe200000006ff */
[----:B------:R-:W-:Y:S02]  /*14a0*/  ULDC UR4, c[0x0][0x28c] ;  /* 0x0000a30000047ab9 */ /* 0x000fe40000000800 */
[----:B------:R-:W-:Y:S01]  /*14b0*/  ISETP.LT.AND P1, PT, RZ, UR4, PT ;  /* 0x00000004ff007c0c */ /* 0x000fe2000bf21270 */
[----:B------:R-:W1:Y:S02]  /*14c0*/  SYNCS.PHASECHK.TRANS64.TRYWAIT P0, [R61+UR42], R0 ;  /* 0x000000003d0075a7 */ /* 0x000e64000800016a */
[----:B01-34-:R-:W-:Y:S10]  /*14d0*/  @!P0 BRA `(.L_x_15) ;  /* 0x0000004000f08947 */ /* 0x01bff40003800000 */
.L_x_119:
[----:B------:R-:W-:Y:S05]  /*14e0*/  @P1 BRA `(.L_x_16) ;  /* 0x0000000000401947 */ /* 0x000fea0003800000 */
[----:B-1----:R-:W-:Y:S01]  /*14f0*/  MOV R0, 0x0 ;  /* 0x0000000000007802 */ /* 0x002fe20000000f00 */
[----:B------:R-:W-:Y:S01]  /*1500*/  ULDC.64 UR4, c[0x4][0x68] ;  /* 0x01001a0000047ab9 */ /* 0x000fe20000000a00 */
[----:B------:R-:W-:Y:S01]  /*1510*/  ULDC.64 UR6, c[0x4][0x8] ;  /* 0x0100020000067ab9 */ /* 0x000fe20000000a00 */
[----:B------:R-:W-:Y:S01]  /*1520*/  IMAD.U32 R4, RZ, RZ, UR4 ;  /* 0x00000004ff047e24 */ /* 0x000fe2000f8e00ff */
[----:B------:R1:W2:Y:S01]  /*1530*/  LDC.64 R14, c[0x4][R0] ;  /* 0x01000000000e7b82 */ /* 0x0002a20000000a00 */
[----:B------:R-:W-:Y:S01]  /*1540*/  IMAD.U32 R5, RZ, RZ, UR5 ;  /* 0x00000005ff057e24 */ /* 0x000fe2000f8e00ff */
[----:B------:R-:W-:Y:S01]  /*1550*/  ULDC.64 UR4, c[0x4][0x70] ;  /* 0x01001c0000047ab9 */ /* 0x000fe20000000a00 */
[----:B------:R-:W-:Y:S02]  /*1560*/  IMAD.U32 R10, RZ, RZ, UR6 ;  /* 0x00000006ff0a7e24 */ /* 0x000fe4000f8e00ff */
[----:B------:R-:W-:Y:S02]  /*1570*/  IMAD.U32 R6, RZ, RZ, UR4 ;  /* 0x00000004ff067e24 */ /* 0x000fe4000f8e00ff */
[----:B------:R-:W-:-:S02]  /*1580*/  IMAD.U32 R7, RZ, RZ, UR5 ;  /* 0x00000005ff077e24 */ /* 0x000fc4000f8e00ff */
[----:B------:R-:W-:Y:S02]  /*1590*/  IMAD.U32 R11, RZ, RZ, UR7 ;  /* 0x00000007ff0b7e24 */ /* 0x000fe4000f8e00ff */
[----:B------:R-:W-:Y:S02]  /*15a0*/  IMAD.MOV.U32 R8, RZ, RZ, 0x1e1 ;  /* 0x000001e1ff087424 */ /* 0x000fe400078e00ff */
[----:B0-----:R-:W-:Y:S02]  /*15b0*/  IMAD.MOV.U32 R12, RZ, RZ, 0x1 ;  /* 0x00000001ff0c7424 */ /* 0x001fe400078e00ff */
[----:B-1----:R-:W-:-:S07]  /*15c0*/  IMAD.MOV.U32 R13, RZ, RZ, RZ ;  /* 0x000000ffff0d7224 */ /* 0x002fce00078e00ff */
[----:B------:R-:W-:-:S07]  /*15d0*/  LEPC R20, `(.L_x_16) ;  /* 0x000000001014794e */ /* 0x000fce0000000000 */
[----:B--2--5:R-:W-:Y:S05]  /*15e0*/  CALL.ABS.NOINC R14 ;  /* 0x000000000e007343 */ /* 0x024fea0003c00000 */
.L_x_16:
[----:B------:R-:W-:-:S13]  /*15f0*/  ISETP.NE.AND P0, PT, R70, 0x3, PT ;  /* 0x000000034600780c */ /* 0x000fda0003f05270 */
[----:B------:R-:W-:Y:S05]  /*1600*/  @!P0 BRA `(.L_x_17) ;  /* 0x0000000000048947 */ /* 0x000fea0003800000 */
[----:B------:R-:W-:Y:S01]  /*1610*/  BPT.TRAP 0x1 ;  /* 0x000000040000795c */ /* 0x000fe20000300000 */
.L_x_17:
[----:B------:R-:W-:Y:S02]  /*1620*/  IMAD.U32 R3, RZ, RZ, UR38 ;  /* 0x00000026ff037e24 */ /* 0x000fe4000f8e00ff */
[----:B-1----:R-:W-:-:S03]  /*1630*/  IMAD.U32 R0, RZ, RZ, UR39 ;  /* 0x00000027ff007e24 */ /* 0x002fc6000f8e00ff */
[----:B------:R-:W-:Y:S02]  /*1640*/  LEA R3, R3, UR41, 0x3 ;  /* 0x0000002903037c11 */ /* 0x000fe4000f8e18ff */
[----:B------:R-:W-:-:S04]  /*1650*/  SHF.L.U32 R0, R0, 0x1f, RZ ;  /* 0x0000001f00007819 */ /* 0x000fc800000006ff */
[----:B------:R1:W2:Y:S01]  /*1660*/  SYNCS.PHASECHK.TRANS64.TRYWAIT P1, [R3+URZ], R0 ;  /* 0x00000000030075a7 */ /* 0x0002a2000802017f */
[----:B------:R-:W-:Y:S05]  /*1670*/  @!P0 BRA `(.L_x_18) ;  /* 0x0000000000048947 */ /* 0x000fea0003800000 */
[----:B------:R-:W-:Y:S01]  /*1680*/  BPT.TRAP 0x1 ;  /* 0x000000040000795c */ /* 0x000fe20000300000 */
.L_x_18:
[----:B--2---:R-:W-:Y:S05]  /*1690*/  @P1 BRA `(.L_x_19) ;  /* 0x0000000000081947 */ /* 0x004fea0003800000 */
[----:B------:R-:W2:Y:S02]  /*16a0*/  SYNCS.PHASECHK.TRANS64.TRYWAIT P1, [R3+URZ], R0 ;  /* 0x00000000030075a7 */ /* 0x000ea4000802017f */
[----:B--2---:R-:W-:Y:S05]  /*16b0*/  @!P1 BRA `(.L_x_20) ;  /* 0x00000040008c9947 */ /* 0x004fea0003800000 */
.L_x_19:
[----:B------:R-:W-:Y:S05]  /*16c0*/  WARPSYNC.ALL ;  /* 0x0000000000007948 */ /* 0x000fea0003800000 */
[----:B------:R-:W-:Y:S01]  /*16d0*/  ULEA UR8, UR38, UR44, 0x9 ;  /* 0x0000002c26087291 */ /* 0x000fe2000f8e483f */
[----:B------:R-:W-:Y:S01]  /*16e0*/  WARPGROUP.ARRIVE ;  /* 0x00000000000079c5 */ /* 0x000fe20000000000 */
[----:B------:R-:W-:Y:S01]  /*16f0*/  ULEA UR9, UR38, UR45, 0x9 ;  /* 0x0000002d26097291 */ /* 0x000fe2000f8e483f */
[----:B-12---:R-:W-:Y:S01]  /*1700*/  IMAD.U32 R0, RZ, RZ, UR43 ;  /* 0x0000002bff007e24 */ /* 0x006fe2000f8e00ff */
[----:B------:R-:W-:Y:S01]  /*1710*/  UMOV UR5, 0x40000040 ;  /* 0x4000004000057882 */ /* 0x000fe20000000000 */
[----:B------:R-:W-:-:S02]  /*1720*/  UMOV UR7, 0x40000040 ;  /* 0x4000004000077882 */ /* 0x000fc40000000000 */
[----:B------:R-:W-:Y:S01]  /*1730*/  UMOV UR4, UR8 ;  /* 0x0000000800047c82 */ /* 0x000fe20008000000 */
[----:B------:R-:W-:Y:S01]  /*1740*/  ISETP.GE.AND P1, PT, R0, 0x1, PT ;  /* 0x000000010000780c */ /* 0x000fe20003f26270 */
[----:B------:R-:W-:Y:S02]  /*1750*/  UMOV UR6, UR9 ;  /* 0x0000000900067c82 */ /* 0x000fe40008000000 */
[----:B------:R-:W-:Y:S01]  /*1760*/  HGMMA.64x64x8.F32.TF32 R24, gdesc[UR4], RZ, !UPT, gsb0 ;  /* 0x04e00000041879f0 */ /* 0x000fe2000c0028ff */
[----:B------:R-:W-:Y:S02]  /*1770*/  UIADD3 UR4, UR8, 0x2, URZ ;  /* 0x0000000208047890 */ /* 0x000fe4000fffe03f */
[----:B------:R-:W-:Y:S01]  /*1780*/  UIADD3 UR6, UR9, 0x2, URZ ;  /* 0x0000000209067890 */ /* 0x000fe2000fffe03f */
[----:B------:R-:W-:Y:S01]  /*1790*/  UMOV UR5, 0x40000040 ;  /* 0x4000004000057882 */ /* 0x000fe20000000000 */
[----:B------:R-:W-:Y:S01]  /*17a0*/  UMOV UR7, 0x40000040 ;  /* 0x4000004000077882 */ /* 0x000fe20000000000 */
[----:B------:R-:W-:-:S02]  /*17b0*/  WARPGROUP.DEPBAR.LE gsb0, 0x0 ;  /* 0x00008000000079c5 */ /* 0x000fc40000010000 */
[----:B------:R-:W-:-:S06]  /*17c0*/  WARPGROUP.ARRIVE ;  /* 0x00000000000079c5 */ /* 0x000fcc0000000000 */
[----:B------:R-:W-:Y:S01]  /*17d0*/  HGMMA.64x64x8.F32.TF32 R24, gdesc[UR4], R24, gsb0 ;  /* 0x04e00000041879f0 */ /* 0x000fe20008002818 */
[----:B------:R-:W-:Y:S02]  /*17e0*/  UIADD3 UR4, UR8, 0x4, URZ ;  /* 0x0000000408047890 */ /* 0x000fe4000fffe03f */
[----:B------:R-:W-:Y:S01]  /*17f0*/  UIADD3 UR6, UR9, 0x4, URZ ;  /* 0x0000000409067890 */ /* 0x000fe2000fffe03f */
[----:B------:R-:W-:Y:S01]  /*1800*/  UMOV UR5, 0x40000040 ;  /* 0x4000004000057882 */ /* 0x000fe20000000000 */
[----:B------:R-:W-:Y:S01]  /*1810*/  UMOV UR7, 0x40000040 ;  /* 0x4000004000077882 */ /* 0x000fe20000000000 */
[----:B------:R-:W-:Y:S02]  /*1820*/  WARPGROUP.DEPBAR.LE gsb0, 0x0 ;  /* 0x00008000000079c5 */ /* 0x000fe40000010000 */
        /* <DEDUP_REMOVED lines=8> */
[----:B------:R-:W-:Y:S03]  /*18b0*/  HGMMA.64x64x8.F32.TF32 R24, gdesc[UR4], R24, gsb0 ;  /* 0x04e00000041879f0 */ /* 0x000fe60008002818 */
[----:B------:R-:W-:Y:S02]  /*18c0*/  WARPGROUP.DEPBAR.LE gsb0, 0x0 ;  /* 0x00008000000079c5 */ /* 0x000fe40000010000 */
[----:B------:R-:W-:Y:S05]  /*18d0*/  @!P1 BRA `(.L_x_21) ;  /* 0x0000000400109947 */ /* 0x000fea0003800000 */
[----:B------:R-:W-:Y:S01]  /*18e0*/  UIADD3 UR4, UR38, 0x1, URZ ;  /* 0x0000000126047890 */ /* 0x000fe2000fffe03f */
[----:B------:R-:W-:Y:S01]  /*18f0*/  IMAD.U32 R0, RZ, RZ, UR43 ;  /* 0x0000002bff007e24 */ /* 0x000fe2000f8e00ff */
[----:B------:R-:W-:Y:S02]  /*1900*/  UMOV UR9, UR38 ;  /* 0x0000002600097c82 */ /* 0x000fe40008000000 */
[----:B------:R-:W-:-:S04]  /*1910*/  UISETP.NE.AND UP0, UPT, UR4, 0x3, UPT ;  /* 0x000000030400788c */ /* 0x000fc8000bf05270 */
[----:B------:R-:W-:Y:S02]  /*1920*/  USEL UR5, URZ, 0x1, UP0 ;  /* 0x000000013f057887 */ /* 0x000fe40008000000 */
[----:B------:R-:W-:Y:S02]  /*1930*/  USEL UR8, UR4, URZ, UP0 ;  /* 0x0000003f04087287 */ /* 0x000fe40008000000 */
[----:B------:R-:W-:-:S06]  /*1940*/  ULOP3.LUT UR5, UR39, UR5, URZ, 0x3c, !UPT ;  /* 0x0000000527057292 */ /* 0x000fcc000f8e3c3f */
[----:B------:R-:W-:-:S07]  /*1950*/  IMAD.U32 R5, RZ, RZ, UR5 ;  /* 0x00000005ff057e24 */ /* 0x000fce000f8e00ff */
.L_x_28:
[----:B-12---:R-:W-:Y:S05]  /*1960*/  @!P0 BRA `(.L_x_22) ;  /* 0x0000000000048947 */ /* 0x006fea0003800000 */
[----:B------:R-:W-:Y:S01]  /*1970*/  BPT.TRAP 0x1 ;  /* 0x000000040000795c */ /* 0x000fe20000300000 */
.L_x_22:
[----:B------:R-:W-:Y:S01]  /*1980*/  ULEA UR4, UR8, UR41, 0x3 ;  /* 0x0000002908047291 */ /* 0x000fe2000f8e183f */
[----:B------:R-:W-:-:S08]  /*1990*/  SHF.L.U32 R3, R5, 0x1f, RZ ;  /* 0x0000001f05037819 */ /* 0x000fd000000006ff */
[----:B------:R1:W2:Y:S01]  /*19a0*/  SYNCS.PHASECHK.TRANS64.TRYWAIT P1, [UR4], R3 ;  /* 0x00000003ff0075a7 */ /* 0x0002a20008020144 */
[----:B------:R-:W-:Y:S05]  /*19b0*/  @!P0 BRA `(.L_x_23) ;  /* 0x0000000000048947 */ /* 0x000fea0003800000 */
[----:B------:R-:W-:Y:S01]  /*19c0*/  BPT.TRAP 0x1 ;  /* 0x000000040000795c */ /* 0x000fe20000300000 */
.L_x_23:
[----:B--2---:R-:W-:Y:S05]  /*19d0*/  @P1 BRA `(.L_x_24) ;  /* 0x0000000000081947 */ /* 0x004fea0003800000 */
[----:B------:R-:W2:Y:S02]  /*19e0*/  SYNCS.PHASECHK.TRANS64.TRYWAIT P1, [UR4], R3 ;  /* 0x00000003ff0075a7 */ /* 0x000ea40008020144 */
[----:B--2---:R-:W-:Y:S05]  /*19f0*/  @!P1 BRA `(.L_x_25) ;  /* 0x0000003c00d09947 */ /* 0x004fea0003800000 */
.L_x_24:
[----:B------:R-:W-:Y:S01]  /*1a00*/  ULEA UR10, UR8, UR44, 0x9 ;  /* 0x0000002c080a7291 */ /* 0x000fe2000f8e483f */
[----:B------:R-:W-:Y:S01]  /*1a10*/  WARPGROUP.ARRIVE ;  /* 0x00000000000079c5 */ /* 0x000fe20000000000 */
[----:B------:R-:W-:Y:S01]  /*1a20*/  ULEA UR11, UR8, UR45, 0x9 ;  /* 0x0000002d080b7291 */ /* 0x000fe2000f8e483f */
[----:B------:R-:W-:Y:S01]  /*1a30*/  UMOV UR5, 0x40000040 ;  /* 0x4000004000057882 */ /* 0x000fe20000000000 */
[----:B------:R-:W-:-:S03]  /*1a40*/  UMOV UR7, 0x40000040 ;  /* 0x4000004000077882 */ /* 0x000fc60000000000 */
[----:B------:R-:W-:Y:S02]  /*1a50*/  UMOV UR4, UR10 ;  /* 0x0000000a00047c82 */ /* 0x000fe40008000000 */
[----:B------:R-:W-:Y:S02]  /*1a60*/  UMOV UR6, UR11 ;  /* 0x0000000b00067c82 */ /* 0x000fe40008000000 */
[----:B------:R-:W-:Y:S01]  /*1a70*/  HGMMA.64x64x8.F32.TF32 R24, gdesc[UR4], R24, gsb0 ;  /* 0x04e00000041879f0 */ /* 0x000fe20008002818 */
        /* <DEDUP_REMOVED lines=23> */
[----:B------:R-:W-:Y:S01]  /*1bf0*/  BPT.TRAP 0x1 ;  /* 0x000000040000795c */ /* 0x000fe20000300000 */
.L_x_26:
[----:B------:R-:W-:Y:S01]  /*1c00*/  ULEA UR4, UR9, UR41, 0x3 ;  /* 0x0000002909047291 */ /* 0x000fe2000f8e183f */
[----:B------:R-:W-:-:S03]  /*1c10*/  ISETP.GT.U32.AND P1, PT, R16, 0x1, PT ;  /* 0x000000011000780c */ /* 0x000fc60003f24070 */
[----:B------:R-:W-:-:S04]  /*1c20*/  UIADD3 UR4, UR4, 0x18, URZ ;  /* 0x0000001804047890 */ /* 0x000fc8000fffe03f */
[----:B------:R-:W-:-:S09]  /*1c30*/  UPRMT UR4, URZ, 0x654, UR4 ;  /* 0x000006543f047896 */ /* 0x000fd20008000004 */
[----:B------:R-:W-:Y:S01]  /*1c40*/  SYNCS.ARRIVE.TRANS64.RED.A1T0 RZ, [UR4], RZ ;  /* 0x000000ffffff79a7 */ /* 0x000fe20008100404 */
[----:B------:R-:W-:Y:S05]  /*1c50*/  @P1 BRA `(.L_x_27) ;  /* 0x0000000000041947 */ /* 0x000fea0003800000 */
[----:B------:R-:W-:Y:S01]  /*1c60*/  BPT.TRAP 0x1 ;  /* 0x000000040000795c */ /* 0x000fe20000300000 */
.L_x_27:
[----:B------:R-:W-:Y:S01]  /*1c70*/  UIADD3 UR8, UR8, 0x1, URZ ;  /* 0x0000000108087890 */ /* 0x000fe2000fffe03f */
[C---:B------:R-:W-:Y:S01]  /*1c80*/  ISETP.GT.AND P1, PT, R0.reuse, 0x1, PT ;  /* 0x000000010000780c */ /* 0x040fe20003f24270 */
[----:B------:R-:W-:Y:S01]  /*1c90*/  UIADD3 UR9, UR9, 0x1, URZ ;  /* 0x0000000109097890 */ /* 0x000fe2000fffe03f */
[----:B------:R-:W-:Y:S01]  /*1ca0*/  VIADD R0, R0, 0xffffffff ;  /* 0xffffffff00007836 */ /* 0x000fe20000000000 */
[----:B------:R-:W-:Y:S02]  /*1cb0*/  UISETP.NE.AND UP0, UPT, UR8, 0x3, UPT ;  /* 0x000000030800788c */ /* 0x000fe4000bf05270 */
[----:B------:R-:W-:Y:S02]  /*1cc0*/  UISETP.NE.AND UP1, UPT, UR9, 0x3, UPT ;  /* 0x000000030900788c */ /* 0x000fe4000bf25270 */
[----:B------:R-:W-:Y:S02]  /*1cd0*/  USEL UR4, URZ, 0x1, UP0 ;  /* 0x000000013f047887 */ /* 0x000fe40008000000 */
[----:B------:R-:W-:-:S02]  /*1ce0*/  USEL UR8, UR8, URZ, UP0 ;  /* 0x0000003f08087287 */ /* 0x000fc40008000000 */
[----:B------:R-:W-:Y:S02]  /*1cf0*/  USEL UR9, UR9, URZ, UP1 ;  /* 0x0000003f09097287 */ /* 0x000fe40008800000 */
[----:B------:R-:W-:Y:S01]  /*1d00*/  LOP3.LUT R5, R5, UR4, RZ, 0x3c, !PT ;  /* 0x0000000405057c12 */ /* 0x000fe2000f8e3cff */
[----:B------:R-:W-:Y:S09]  /*1d10*/  @P1 BRA `(.L_x_28) ;  /* 0xfffffffc00101947 */ /* 0x000ff2000383ffff */
.L_x_21:
[----:B------:R-:W3:Y:S01]  /*1d20*/  LDC R0, c[0x0][0x28c] ;  /* 0x0000a300ff007b82 */ /* 0x000ee20000000800 */
[----:B------:R4:W-:Y:S01]  /*1d30*/  SYNCS.ARRIVE.TRANS64.A1T0 RZ, [R62+UR47], RZ ;  /* 0x000000ff3eff79a7 */ /* 0x0009e2000810002f */
[----:B---3--:R-:W-:-:S13]  /*1d40*/  ISETP.GE.AND P1, PT, R0, 0x1, PT ;  /* 0x000000010000780c */ /* 0x008fda0003f26270 */
[----:B----4-:R-:W-:Y:S05]  /*1d50*/  @!P1 BRA `(.L_x_29) ;  /* 0x0000000000349947 */ /* 0x010fea0003800000 */
[----:B------:R-:W-:Y:S05]  /*1d60*/  @!P0 BRA `(.L_x_30) ;  /* 0x0000000000048947 */ /* 0x000fea0003800000 */
[----:B------:R-:W-:Y:S01]  /*1d70*/  BPT.TRAP 0x1 ;  /* 0x000000040000795c */ /* 0x000fe20000300000 */
.L_x_30:
[----:B------:R-:W-:Y:S01]  /*1d80*/  UIADD3 UR6, UR43, UR38, URZ ;  /* 0x000000262b067290 */ /* 0x000fe2000fffe03f */
[----:B------:R-:W-:-:S03]  /*1d90*/  ISETP.GT.U32.AND P0, PT, R16, 0x1, PT ;  /* 0x000000011000780c */ /* 0x000fc60003f04070 */
[----:B------:R-:W-:-:S04]  /*1da0*/  UIMAD.WIDE.U32 UR4, UR6, -0x55555555, URZ ;  /* 0xaaaaaaab060478a5 */ /* 0x000fc8000f8e003f */
[----:B------:R-:W-:-:S04]  /*1db0*/  USHF.R.U32.HI UR4, URZ, 0x1, UR5 ;  /* 0x000000013f047899 */ /* 0x000fc80008011605 */
[----:B------:R-:W-:-:S04]  /*1dc0*/  UIMAD UR6, UR4, -0x3, UR6 ;  /* 0xfffffffd040678a4 */ /* 0x000fc8000f8e0206 */
[----:B------:R-:W-:-:S04]  /*1dd0*/  ULEA UR6, UR6, UR41, 0x3 ;  /* 0x0000002906067291 */ /* 0x000fc8000f8e183f */
[----:B------:R-:W-:-:S04]  /*1de0*/  UIADD3 UR6, UR6, 0x18, URZ ;  /* 0x0000001806067890 */ /* 0x000fc8000fffe03f */
[----:B------:R-:W-:-:S09]  /*1df0*/  UPRMT UR6, URZ, 0x654, UR6 ;  /* 0x000006543f067896 */ /* 0x000fd20008000006 */
[----:B------:R-:W-:Y:S01]  /*1e00*/  SYNCS.ARRIVE.TRANS64.RED.A1T0 RZ, [UR6], RZ ;  /* 0x000000ffffff79a7 */ /* 0x000fe20008100406 */
[----:B------:R-:W-:Y:S05]  /*1e10*/  @P0 BRA `(.L_x_29) ;  /* 0x0000000000040947 */ /* 0x000fea0003800000 */
[----:B------:R-:W-:Y:S01]  /*1e20*/  BPT.TRAP 0x1 ;  /* 0x000000040000795c */ /* 0x000fe20000300000 */
.L_x_29:
[----:B------:R-:W-:Y:S01]  /*1e30*/  SHF.L.U32 R0, R71, 0x1f, RZ ;  /* 0x0000001f47007819 */ /* 0x000fe200000006ff */
[----:B------:R-:W-:Y:S01]  /*1e40*/  UIADD3 UR38, UR46, UR38, URZ ;  /* 0x000000262e267290 */ /* 0x000fe2000fffe03f */
[----:B------:R-:W3:Y:S01]  /*1e50*/  LDC R7, c[0x0][0x288] ;  /* 0x0000a200ff077b82 */ /* 0x000ee20000000800 */
[----:B------:R-:W-:Y:S01]  /*1e60*/  UISETP.GE.U32.AND UP1, UPT, UR46, 0x3, UPT ;  /* 0x000000032e00788c */ /* 0x000fe2000bf26070 */
[----:B------:R-:W-:Y:S01]  /*1e70*/  IMAD.SHL.U32 R8, R60, 0x2, RZ ;  /* 0x000000023c087824 */ /* 0x000fe200078e00ff */
[----:B------:R-:W-:Y:S02]  /*1e80*/  UISETP.GT.U32.AND UP0, UPT, UR38, 0x2, UPT ;  /* 0x000000022600788c */ /* 0x000fe4000bf04070 */
[----:B------:R-:W-:Y:S02]  /*1e90*/  UIMAD.WIDE.U32 UR4, UR38, -0x55555555, URZ ;  /* 0xaaaaaaab260478a5 */ /* 0x000fe4000f8e003f */
[----:B------:R-:W-:Y:S01]  /*1ea0*/  UISETP.LT.U32.AND UP0, UPT, UR46, 0x3, UP0 ;  /* 0x000000032e00788c */ /* 0x000fe20008701070 */
[----:B------:R-:W4:Y:S01]  /*1eb0*/  SYNCS.PHASECHK.TRANS64.TRYWAIT P0, [R61+UR42+0x10], R0 ;  /* 0x000010003d0075a7 */ /* 0x000f22000800016a */
[----:B------:R-:W-:Y:S01]  /*1ec0*/  USHF.R.U32.HI UR4, URZ, 0x1, UR5 ;  /* 0x000000013f047899 */ /* 0x000fe20008011605 */
[----:B------:R-:W-:Y:S01]  /*1ed0*/  SHF.R.S32.HI R9, RZ, 0x1f, R8 ;  /* 0x0000001fff097819 */ /* 0x000fe20000011408 */
[----:B------:R-:W-:-:S02]  /*1ee0*/  USEL UR6, URZ, 0x1, !UP0 ;  /* 0x000000013f067887 */ /* 0x000fc4000c000000 */
[----:B------:R-:W-:Y:S02]  /*1ef0*/  UIMAD UR38, UR4, -0x3, UR38 ;  /* 0xfffffffd042678a4 */ /* 0x000fe4000f8e0226 */
[----:B------:R-:W-:-:S04]  /*1f00*/  ULOP3.LUT UR39, UR39, UR6, URZ, 0x3c, !UPT ;  /* 0x0000000627277292 */ /* 0x000fc8000f8e3c3f */
[----:B------:R-:W-:Y:S01]  /*1f10*/  @UP1 ULOP3.LUT UR39, UR39, 0x1, UR4, 0x78, !UPT ;  /* 0x0000000127271892 */ /* 0x000fe2000f8e7804 */
[----:B---34-:R-:W-:Y:S11]  /*1f20*/  @!P0 BRA `(.L_x_31) ;  /* 0x00000038009c8947 */ /* 0x018ff60003800000 */
.L_x_120:
[----:B---3--:R-:W-:Y:S01]  /*1f30*/  IMAD.SHL.U32 R0, R19, 0x40, RZ ;  /* 0x0000004013007824 */ /* 0x008fe200078e00ff */
[----:B------:R-:W-:Y:S01]  /*1f40*/  ULDC UR6, c[0x0][0x284] ;  /* 0x0000a10000067ab9 */ /* 0x000fe20000000800 */
[----:B------:R-:W-:Y:S01]  /*1f50*/  IMAD.SHL.U32 R14, R22, 0x40, RZ ;  /* 0x00000040160e7824 */ /* 0x000fe200078e00ff */
[----:B------:R-:W-:Y:S01]  /*1f60*/  SHF.R.S32.HI R11, RZ, 0x1f, R2 ;  /* 0x0000001fff0b7819 */ /* 0x000fe20000011402 */
[----:B------:R-:W-:Y:S01]  /*1f70*/  ULDC.64 UR4, c[0x0][0x5d0] ;  /* 0x0001740000047ab9 */ /* 0x000fe20000000a00 */
[----:B------:R-:W-:Y:S01]  /*1f80*/  ISETP.GE.AND P0, PT, R0, UR6, PT ;  /* 0x0000000600007c0c */ /* 0x000fe2000bf06270 */
[----:B--2---:R-:W-:Y:S01]  /*1f90*/  IMAD.WIDE.U32 R4, R2, UR4, R8 ;  /* 0x0000000402047c25 */ /* 0x004fe2000f8e0008 */
[----:B------:R-:W-:Y:S02]  /*1fa0*/  SHF.R.S32.HI R15, RZ, 0x1f, R14 ;  /* 0x0000001fff0f7819 */ /* 0x000fe4000001140e */
[C---:B------:R-:W-:Y:S01]  /*1fb0*/  ISETP.GE.OR P0, PT, R14.reuse, R7, P0 ;  /* 0x000000070e00720c */ /* 0x040fe20000706670 */
[----:B-1----:R-:W-:Y:S01]  /*1fc0*/  IMAD R3, R11, UR4, RZ ;  /* 0x000000040b037c24 */ /* 0x002fe2000f8e02ff */
[----:B------:R-:W-:-:S03]  /*1fd0*/  IADD3 R4, P1, R14, R4, RZ ;  /* 0x000000040e047210 */ /* 0x000fc60007f3e0ff */
[----:B------:R-:W-:-:S05]  /*1fe0*/  IMAD R3, R2, UR5, R3 ;  /* 0x0000000502037c24 */ /* 0x000fca000f8e0203 */
[----:B------:R-:W-:-:S03]  /*1ff0*/  IADD3.X R5, R15, R5, R3, P1, !PT ;  /* 0x000000050f057210 */ /* 0x000fc60000ffe403 */
[----:B------:R-:W-:Y:S05]  /*2000*/  @P0 BRA `(.L_x_32) ;  /* 0x0000002000a80947 */ /* 0x000fea0003800000 */
[----:B------:R-:W1:Y:S01]  /*2010*/  LDC.64 R74, c[0x0][0x5c8] ;  /* 0x00017200ff4a7b82 */ /* 0x000e620000000a00 */
[----:B-----5:R-:W-:Y:S01]  /*2020*/  FSETP.NEU.AND P0, PT, R57, RZ, PT ;  /* 0x000000ff3900720b */ /* 0x020fe20003f0d000 */
[----:B------:R-:W-:Y:S01]  /*2030*/  IMAD R3, R60, -0x2, R7 ;  /* 0xfffffffe3c037824 */ /* 0x000fe200078e0207 */
[----:B------:R-:W-:Y:S01]  /*2040*/  BSSY B0, `(.L_x_32) ;  /* 0x0000226000007945 */ /* 0x000fe20003800000 */
[----:B------:R-:W-:-:S04]  /*2050*/  IMAD.WIDE R66, R19, 0x40, R58 ;  /* 0x0000004013427825 */ /* 0x000fc800078e023a */
[----:B------:R-:W-:Y:S02]  /*2060*/  IMAD.IADD R3, R3, 0x1, -R14 ;  /* 0x0000000103037824 */ /* 0x000fe400078e0a0e */
[----:B------:R-:W-:-:S03]  /*2070*/  IMAD.IADD R0, R65, 0x1, -R0 ;  /* 0x0000000141007824 */ /* 0x000fc600078e0a00 */
[----:B------:R-:W-:-:S04]  /*2080*/  ISETP.GT.AND P1, PT, R3, RZ, PT ;  /* 0x000000ff0300720c */ /* 0x000fc80003f24270 */
[----:B------:R-:W-:Y:S01]  /*2090*/  ISETP.GT.AND P2, PT, R0, RZ, P1 ;  /* 0x000000ff0000720c */ /* 0x000fe20000f44270 */
[-C--:B-1----:R-:W-:Y:S02]  /*20a0*/  IMAD R6, R67, R74.reuse, RZ ;  /* 0x0000004a43067224 */ /* 0x082fe400078e02ff */
[----:B------:R-:W-:-:S04]  /*20b0*/  IMAD.WIDE.U32 R68, R66, R74, R4 ;  /* 0x0000004a42447225 */ /* 0x000fc800078e0004 */
[----:B------:R-:W-:-:S04]  /*20c0*/  IMAD R5, R66, R75, R6 ;  /* 0x0000004b42057224 */ /* 0x000fc800078e0206 */
[----:B------:R-:W-:Y:S01]  /*20d0*/  IMAD.IADD R7, R69, 0x1, R5 ;  /* 0x0000000145077824 */ /* 0x000fe200078e0205 */
[----:B------:R-:W-:Y:S06]  /*20e0*/  @!P0 BRA `(.L_x_33) ;  /* 0x0000001400dc8947 */ /* 0x000fec0003800000 */
[----:B------:R-:W1:Y:S01]  /*20f0*/  LDC.64 R72, c[0x0][0x5b8] ;  /* 0x00016e00ff487b82 */ /* 0x000e620000000a00 */
[----:B------:R-:W-:-:S07]  /*2100*/  ULDC.64 UR4, c[0x0][0x5c0] ;  /* 0x0001700000047ab9 */ /* 0x000fce0000000a00 */
[----:B------:R-:W2:Y:S08]  /*2110*/  LDC.64 R76, c[0x0][0x5b0] ;  /* 0x00016c00ff4c7b82 */ /* 0x000eb00000000a00 */
[----:B------:R-:W0:Y:S01]  /*2120*/  LDC.64 R78, c[0x0][0x5a8] ;  /* 0x00016a00ff4e7b82 */ /* 0x000e220000000a00 */
[-C--:B-1----:R-:W-:Y:S02]  /*2130*/  IMAD R6, R11, R72.reuse, RZ ;  /* 0x000000480b067224 */ /* 0x082fe400078e02ff */
[----:B------:R-:W-:-:S04]  /*2140*/  IMAD.WIDE.U32 R4, R2, R72, R8 ;  /* 0x0000004802047225 */ /* 0x000fc800078e0008 */
[----:B------:R-:W-:Y:S01]  /*2150*/  IMAD R69, R2, R73, R6 ;  /* 0x0000004902457224 */ /* 0x000fe200078e0206 */
[----:B------:R-:W-:Y:S01]  /*2160*/  IADD3 R10, P0, R14, R4, RZ ;  /* 0x000000040e0a7210 */ /* 0x000fe20007f1e0ff */
[----:B--2---:R-:W-:-:S03]  /*2170*/  IMAD R4, R67, R76, RZ ;  /* 0x0000004c43047224 */ /* 0x004fc600078e02ff */
[----:B------:R-:W-:Y:S01]  /*2180*/  IADD3.X R11, R15, R5, R69, P0, !PT ;  /* 0x000000050f0b7210 */ /* 0x000fe200007fe445 */
[C---:B------:R-:W-:Y:S02]  /*2190*/  IMAD R73, R66.reuse, R77, R4 ;  /* 0x0000004d42497224 */ /* 0x040fe400078e0204 */
[----:B------:R-:W-:-:S04]  /*21a0*/  IMAD.WIDE.U32 R4, R66, R76, R10 ;  /* 0x0000004c42047225 */ /* 0x000fc800078e000a */
[----:B------:R-:W-:Y:S01]  /*21b0*/  IMAD.IADD R5, R5, 0x1, R73 ;  /* 0x0000000105057824 */ /* 0x000fe200078e0249 */
[----:B0-----:R-:W-:-:S04]  /*21c0*/  LEA R12, P0, R4, R78, 0x2 ;  /* 0x0000004e040c7211 */ /* 0x001fc800078010ff */
[----:B------:R-:W-:-:S05]  /*21d0*/  LEA.HI.X R13, R4, R79, R5, 0x2, P0 ;  /* 0x0000004f040d7211 */ /* 0x000fca00000f1405 */
[----:B------:R0:W2:Y:S01]  /*21e0*/  @P2 LDG.E.LTC128B R19, desc[UR36][R12.64] ;  /* 0x000000240c132981 */ /* 0x0000a2000c1e1920 */
[----:B------:R-:W-:Y:S01]  /*21f0*/  IMAD.WIDE.U32 R4, R66, R76, R14 ;  /* 0x0000004c42047225 */ /* 0x000fe200078e000e */
[----:B------:R-:W-:Y:S01]  /*2200*/  LEA R6, P3, R68, UR4, 0x2 ;  /* 0x0000000444067c11 */ /* 0x000fe2000f8610ff */
[----:B------:R-:W-:Y:S01]  /*2210*/  BSSY B1, `(.L_x_34) ;  /* 0x0000014000017945 */ /* 0x000fe20003800000 */
[----:B------:R-:W-:Y:S02]  /*2220*/  IADD3 R20, P0, R8, R4, RZ ;  /* 0x0000000408147210 */ /* 0x000fe40007f1e0ff */
[----:B------:R-:W-:Y:S02]  /*2230*/  LEA.HI.X R7, R68, UR5, R7, 0x2, P3 ;  /* 0x0000000544077c11 */ /* 0x000fe400098f1407 */
[----:B------:R-:W-:Y:S01]  /*2240*/  IADD3.X R21, R9, R73, R5, P0, !PT ;  /* 0x0000004909157210 */ /* 0x000fe200007fe405 */
[----:B0-----:R-:W-:Y:S01]  /*2250*/  IMAD.SHL.U32 R12, R76, 0x8, RZ ;  /* 0x000000084c0c7824 */ /* 0x001fe200078e00ff */
[----:B------:R-:W-:-:S02]  /*2260*/  ISETP.GT.AND P0, PT, R3, 0x1, PT ;  /* 0x000000010300780c */ /* 0x000fc40003f04270 */
[----:B------:R-:W-:Y:S01]  /*2270*/  SHF.L.U64.HI R13, R76, 0x3, R77 ;  /* 0x000000034c0d7819 */ /* 0x000fe2000001024d */
[----:B------:R-:W-:Y:S01]  /*2280*/  IMAD.WIDE.U32 R20, R2, R72, R20 ;  /* 0x0000004802147225 */ /* 0x000fe200078e0014 */
[----:B------:R-:W-:-:S03]  /*2290*/  ISETP.GT.AND P3, PT, R0, RZ, P0 ;  /* 0x000000ff0000720c */ /* 0x000fc60000764270 */
[----:B------:R-:W-:Y:S01]  /*22a0*/  IMAD.WIDE.U32 R66, R66, R76, R12 ;  /* 0x0000004c42427225 */ /* 0x000fe200078e000c */
[----:B--2---:R-:W-:-:S05]  /*22b0*/  LOP3.LUT R4, R19, 0xffffe000, RZ, 0xc0, !PT ;  /* 0xffffe00013047812 */ /* 0x004fca00078ec0ff */
[----:B------:R-:W-:Y:S01]  /*22c0*/  FMUL R5, R4, R57 ;  /* 0x0000003904057220 */ /* 0x000fe20000400000 */
[----:B------:R-:W-:-:S03]  /*22d0*/  LEA R4, P4, R20, R78, 0x2 ;  /* 0x0000004e14047211 */ /* 0x000fc600078810ff */
[----:B------:R-:W-:Y:S01]  /*22e0*/  FFMA R81, R24, R56, R5 ;  /* 0x0000003818517223 */ /* 0x000fe20000000005 */
[----:B------:R-:W-:-:S04]  /*22f0*/  IMAD.IADD R5, R69, 0x1, R21 ;  /* 0x0000000145057824 */ /* 0x000fc800078e0215 */
[----:B------:R-:W-:Y:S02]  /*2300*/  F2FP.TF32.F32.PACK_B R81, R81 ;  /* 0x00000051ff51723e */ /* 0x000fe400024050ff */
[----:B------:R-:W-:-:S03]  /*2310*/  LEA.HI.X R5, R20, R79, R5, 0x2, P4 ;  /* 0x0000004f14057211 */ /* 0x000fc600020f1405 */
[----:B------:R0:W-:Y:S01]  /*2320*/  @P2 STG.E desc[UR36][R6.64], R81 ;  /* 0x0000005106002986 */ /* 0x0001e2000c101924 */
[----:B------:R-:W-:Y:S05]  /*2330*/  @!P3 BRA `(.L_x_35) ;  /* 0x000000000004b947 */ /* 0x000fea0003800000 */
[----:B------:R1:W5:Y:S02]  /*2340*/  LDG.E.LTC128B R19, desc[UR36][R4.64+0x4] ;  /* 0x0000042404137981 */ /* 0x000364000c1e1920 */
.L_x_35:
[----:B------:R-:W-:Y:S05]  /*2350*/  BSYNC B1 ;  /* 0x0000000000017941 */ /* 0x000fea0003800000 */
.L_x_34:
[----:B-----5:R-:W-:Y:S01]  /*2360*/  LOP3.LUT R12, R19, 0xffffe000, RZ, 0xc0, !PT ;  /* 0xffffe000130c7812 */ /* 0x020fe200078ec0ff */
[----:B------:R-:W-:Y:S01]  /*2370*/  IMAD.IADD R73, R73, 0x1, R67 ;  /* 0x0000000149497824 */ /* 0x000fe200078e0243 */
[----:B------:R-:W-:Y:S02]  /*2380*/  IADD3 R10, P2, R10, R66, RZ ;  /* 0x000000420a0a7210 */ /* 0x000fe40007f5e0ff */
[----:B------:R-:W-:Y:S01]  /*2390*/  ISETP.GT.AND P1, PT, R0, 0x8, P1 ;  /* 0x000000080000780c */ /* 0x000fe20000f24270 */
[----:B------:R-:W-:Y:S02]  /*23a0*/  FMUL R12, R12, R57 ;  /* 0x000000390c0c7220 */ /* 0x000fe40000400000 */
[----:B------:R-:W-:Y:S02]  /*23b0*/  IMAD.X R11, R73, 0x1, R11, P2 ;  /* 0x00000001490b7824 */ /* 0x000fe400010e060b */
[----:B------:R-:W-:Y:S01]  /*23c0*/  FFMA R25, R25, R56, R12 ;  /* 0x0000003819197223 */ /* 0x000fe2000000000c */
[----:B------:R-:W-:-:S04]  /*23d0*/  LEA R12, P2, R10, R78, 0x2 ;  /* 0x0000004e0a0c7211 */ /* 0x000fc800078410ff */
[----:B------:R-:W-:Y:S02]  /*23e0*/  F2FP.TF32.F32.PACK_B R25, R25 ;  /* 0x00000019ff19723e */ /* 0x000fe400024050ff */
[----:B------:R-:W-:-:S03]  /*23f0*/  LEA.HI.X R13, R10, R79, R11, 0x2, P2 ;  /* 0x0000004f0a0d7211 */ /* 0x000fc600010f140b */
[----:B------:R2:W-:Y:S04]  /*2400*/  @P3 STG.E desc[UR36][R6.64+0x4], R25 ;  /* 0x0000041906003986 */ /* 0x0005e8000c101924 */
[----:B------:R-:W3:Y:S01]  /*2410*/  @P1 LDG.E.LTC128B R19, desc[UR36][R12.64] ;  /* 0x000000240c131981 */ /* 0x000ee2000c1e1920 */
[----:B------:R-:W-:Y:S01]  /*2420*/  IADD3 R14, P2, P3, R8, R66, R14 ;  /* 0x00000042080e7210 */ /* 0x000fe20007b5e00e */
[----:B------:R-:W-:Y:S01]  /*2430*/  BSSY B1, `(.L_x_36) ;  /* 0x0000011000017945 */ /* 0x000fe20003800000 */
[C---:B------:R-:W-:Y:S02]  /*2440*/  SHF.L.U64.HI R11, R74.reuse, 0x5, R75 ;  /* 0x000000054a0b7819 */ /* 0x040fe4000001024b */
[----:B------:R-:W-:Y:S02]  /*2450*/  IADD3.X R15, R9, R73, R15, P2, P3 ;  /* 0x00000049090f7210 */ /* 0x000fe400017e640f */
[----:B------:R-:W-:-:S02]  /*2460*/  LEA R10, P2, R74, R6, 0x5 ;  /* 0x000000064a0a7211 */ /* 0x000fc400078428ff */
[----:B------:R-:W-:Y:S01]  /*2470*/  ISETP.GT.AND P0, PT, R0, 0x8, P0 ;  /* 0x000000080000780c */ /* 0x000fe20000704270 */
[----:B------:R-:W-:-:S04]  /*2480*/  IMAD.WIDE.U32 R14, R2, R72, R14 ;  /* 0x00000048020e7225 */ /* 0x000fc800078e000e */
[----:B------:R-:W-:Y:S02]  /*2490*/  IMAD.X R11, R11, 0x1, R7, P2 ;  /* 0x000000010b0b7824 */ /* 0x000fe400010e0607 */
[----:B------:R-:W-:Y:S01]  /*24a0*/  IMAD.IADD R2, R69, 0x1, R15 ;  /* 0x0000000145027824 */ /* 0x000fe200078e020f */
[----:B---3--:R-:W-:-:S05]  /*24b0*/  LOP3.LUT R8, R19, 0xffffe000, RZ, 0xc0, !PT ;  /* 0xffffe00013087812 */ /* 0x008fca00078ec0ff */
[----:B------:R-:W-:Y:S01]  /*24c0*/  FMUL R9, R8, R57 ;  /* 0x0000003908097220 */ /* 0x000fe20000400000 */
[----:B------:R-:W-:-:S03]  /*24d0*/  LEA R8, P3, R14, R78, 0x2 ;  /* 0x0000004e0e087211 */ /* 0x000fc600078610ff */
[----:B------:R-:W-:Y:S01]  /*24e0*/  FFMA R21, R26, R56, R9 ;  /* 0x000000381a157223 */ /* 0x000fe20000000009 */
[----:B------:R-:W-:-:S04]  /*24f0*/  LEA.HI.X R9, R14, R79, R2, 0x2, P3 ;  /* 0x0000004f0e097211 */ /* 0x000fc800018f1402 */
[----:B------:R-:W-:-:S05]  /*2500*/  F2FP.TF32.F32.PACK_B R21, R21 ;  /* 0x00000015ff15723e */ /* 0x000fca00024050ff */
[----:B------:R2:W-:Y:S01]  /*2510*/  @P1 STG.E desc[UR36][R10.64], R21 ;  /* 0x000000150a001986 */ /* 0x0005e2000c101924 */
[----:B------:R-:W-:Y:S05]  /*2520*/  @!P0 BRA `(.L_x_37) ;  /* 0x0000000000048947 */ /* 0x000fea0003800000 */
[----:B------:R3:W5:Y:S02]  /*2530*/  LDG.E.LTC128B R19, desc[UR36][R8.64+0x4] ;  /* 0x0000042408137981 */ /* 0x000764000c1e1920 */
.L_x_37:
[----:B------:R-:W-:Y:S05]  /*2540*/  BSYNC B1 ;  /* 0x0000000000017941 */ /* 0x000fea0003800000 */
.L_x_36:
[----:B-----5:R-:W-:Y:S01]  /*2550*/  LOP3.LUT R2, R19, 0xffffe000, RZ, 0xc0, !PT ;  /* 0xffffe00013027812 */ /* 0x020fe200078ec0ff */
[----:B------:R-:W-:Y:S01]  /*2560*/  BSSY B1, `(.L_x_38) ;  /* 0x0000009000017945 */ /* 0x000fe20003800000 */
[----:B------:R-:W-:-:S03]  /*2570*/  ISETP.GT.AND P1, PT, R3, 0x8, PT ;  /* 0x000000080300780c */ /* 0x000fc60003f24270 */
[----:B------:R-:W-:Y:S01]  /*2580*/  FMUL R2, R2, R57 ;  /* 0x0000003902027220 */ /* 0x000fe20000400000 */
[----:B------:R-:W-:-:S03]  /*2590*/  ISETP.GT.AND P2, PT, R0, RZ, P1 ;  /* 0x000000ff0000720c */ /* 0x000fc60000f44270 */
[----:B------:R-:W-:-:S05]  /*25a0*/  FFMA R27, R27, R56, R2 ;  /* 0x000000381b1b7223 */ /* 0x000fca0000000002 */
[----:B------:R-:W-:-:S05]  /*25b0*/  F2FP.TF32.F32.PACK_B R27, R27 ;  /* 0x0000001bff1b723e */ /* 0x000fca00024050ff */
[----:B------:R4:W-:Y:S01]  /*25c0*/  @P0 STG.E desc[UR36][R10.64+0x4], R27 ;  /* 0x0000041b0a000986 */ /* 0x0009e2000c101924 */
[----:B------:R-:W-:Y:S05]  /*25d0*/  @!P2 BRA `(.L_x_39) ;  /* 0x000000000004a947 */ /* 0x000fea0003800000 */
[----:B------:R0:W5:Y:S02]  /*25e0*/  LDG.E.LTC128B R19, desc[UR36][R4.64+0x20] ;  /* 0x0000202404137981 */ /* 0x000164000c1e1920 */
.L_x_39:
[----:B------:R-:W-:Y:S05]  /*25f0*/  BSYNC B1 ;  /* 0x0000000000017941 */ /* 0x000fea0003800000 */
.L_x_38:
        /* <DEDUP_REMOVED lines=10> */
.L_x_41:
[----:B------:R-:W-:Y:S05]  /*26a0*/  BSYNC B1 ;  /* 0x0000000000017941 */ /* 0x000fea0003800000 */
.L_x_40:
[----:B-----5:R-:W-:Y:S01]  /*26b0*/  LOP3.LUT R2, R19, 0xffffe000, RZ, 0xc0, !PT ;  /* 0xffffe00013027812 */ /* 0x020fe200078ec0ff */
[----:B------:R-:W-:Y:S01]  /*26c0*/  BSSY B1, `(.L_x_42) ;  /* 0x0000008000017945 */ /* 0x000fe20003800000 */
[----:B------:R-:W-:-:S03]  /*26d0*/  ISETP.GT.AND P1, PT, R0, 0x8, P1 ;  /* 0x000000080000780c */ /* 0x000fc60000f24270 */
[----:B------:R-:W-:-:S04]  /*26e0*/  FMUL R2, R2, R57 ;  /* 0x0000003902027220 */ /* 0x000fc80000400000 */
[----:B------:R-:W-:-:S05]  /*26f0*/  FFMA R29, R29, R56, R2 ;  /* 0x000000381d1d7223 */ /* 0x000fca0000000002 */
[----:B------:R-:W-:-:S05]  /*2700*/  F2FP.TF32.F32.PACK_B R29, R29 ;  /* 0x0000001dff1d723e */ /* 0x000fca00024050ff */
[----:B------:R0:W-:Y:S01]  /*2710*/  @P3 STG.E desc[UR36][R6.64+0x24], R29 ;  /* 0x0000241d06003986 */ /* 0x0001e2000c101924 */
[----:B------:R-:W-:Y:S05]  /*2720*/  @!P1 BRA `(.L_x_43) ;  /* 0x0000000000049947 */ /* 0x000fea0003800000 */
[----:B------:R0:W5:Y:S02]  /*2730*/  LDG.E.LTC128B R19, desc[UR36][R8.64+0x20] ;  /* 0x0000202408137981 */ /* 0x000164000c1e1920 */
.L_x_43:
[----:B------:R-:W-:Y:S05]  /*2740*/  BSYNC B1 ;  /* 0x0000000000017941 */ /* 0x000fea0003800000 */
.L_x_42:
[----:B-----5:R-:W-:Y:S01]  /*2750*/  LOP3.LUT R2, R19, 0xffffe000, RZ, 0xc0, !PT ;  /* 0xffffe00013027812 */ /* 0x020fe200078ec0ff */
[----:B------:R-:W-:Y:S01]  /*2760*/  BSSY B1, `(.L_x_44) ;  /* 0x0000008000017945 */ /* 0x000fe20003800000 */
[----:B------:R-:W-:-:S03]  /*2770*/  ISETP.GT.AND P0, PT, R0, 0x8, P0 ;  /* 0x000000080000780c */ /* 0x000fc60000704270 */
[----:B0-----:R-:W-:-:S04]  /*2780*/  FMUL R13, R2, R57 ;  /* 0x00000039020d7220 */ /* 0x001fc80000400000 */
[----:B------:R-:W-:-:S05]  /*2790*/  FFMA R13, R30, R56, R13 ;  /* 0x000000381e0d7223 */ /* 0x000fca000000000d */
[----:B------:R-:W-:-:S05]  /*27a0*/  F2FP.TF32.F32.PACK_B R13, R13 ;  /* 0x0000000dff0d723e */ /* 0x000fca00024050ff */
[----:B------:R0:W-:Y:S01]  /*27b0*/  @P1 STG.E desc[UR36][R10.64+0x20], R13 ;  /* 0x0000200d0a001986 */ /* 0x0001e2000c101924 */
[----:B------:R-:W-:Y:S05]  /*27c0*/  @!P0 BRA `(.L_x_45) ;  /* 0x0000000000048947 */ /* 0x000fea0003800000 */
[----:B------:R0:W5:Y:S02]  /*27d0*/  LDG.E.LTC128B R19, desc[UR36][R8.64+0x24] ;  /* 0x0000242408137981 */ /* 0x000164000c1e1920 */
.L_x_45:
[----:B------:R-:W-:Y:S05]  /*27e0*/  BSYNC B1 ;  /* 0x0000000000017941 */ /* 0x000fea0003800000 */
.L_x_44:
        /* <DEDUP_REMOVED lines=10> */
.L_x_47:
[----:B------:R-:W-:Y:S05]  /*2890*/  BSYNC B1 ;  /* 0x0000000000017941 */ /* 0x000fea0003800000 */
.L_x_46:
[----:B-----5:R-:W-:Y:S01]  /*28a0*/  LOP3.LUT R2, R19, 0xffffe000, RZ, 0xc0, !PT ;  /* 0xffffe00013027812 */ /* 0x020fe200078ec0ff */
[----:B------:R-:W-:Y:S01]  /*28b0*/  BSSY B1, `(.L_x_48) ;  /* 0x0000009000017945 */ /* 0x000fe20003800000 */
[----:B------:R-:W-:-:S03]  /*28c0*/  ISETP.GT.AND P0, PT, R3, 0x11, PT ;  /* 0x000000110300780c */ /* 0x000fc60003f04270 */
[----:B0-----:R-:W-:Y:S01]  /*28d0*/  FMUL R13, R2, R57 ;  /* 0x00000039020d7220 */ /* 0x001fe20000400000 */
[----:B------:R-:W-:-:S03]  /*28e0*/  ISETP.GT.AND P3, PT, R0, RZ, P0 ;  /* 0x000000ff0000720c */ /* 0x000fc60000764270 */
[----:B------:R-:W-:-:S05]  /*28f0*/  FFMA R13, R32, R56, R13 ;  /* 0x00000038200d7223 */ /* 0x000fca000000000d */
[----:B------:R-:W-:-:S05]  /*2900*/  F2FP.TF32.F32.PACK_B R13, R13 ;  /* 0x0000000dff0d723e */ /* 0x000fca00024050ff */
[----:B------:R0:W-:Y:S01]  /*2910*/  @P2 STG.E desc[UR36][R6.64+0x40], R13 ;  /* 0x0000400d06002986 */ /* 0x0001e2000c101924 */
[----:B------:R-:W-:Y:S05]  /*2920*/  @!P3 BRA `(.L_x_49) ;  /* 0x000000000004b947 */ /* 0x000fea0003800000 */
[----:B------:R0:W5:Y:S02]  /*2930*/  LDG.E.LTC128B R19, desc[UR36][R4.64+0x44] ;  /* 0x0000442404137981 */ /* 0x000164000c1e1920 */
.L_x_49:
[----:B------:R-:W-:Y:S05]  /*2940*/  BSYNC B1 ;  /* 0x0000000000017941 */ /* 0x000fea0003800000 */
.L_x_48:
        /* <DEDUP_REMOVED lines=9> */
.L_x_51:
[----:B------:R-:W-:Y:S05]  /*29e0*/  BSYNC B1 ;  /* 0x0000000000017941 */ /* 0x000fea0003800000 */
.L_x_50:
        /* <DEDUP_REMOVED lines=9> */
.L_x_53:
[----:B------:R-:W-:Y:S05]  /*2a80*/  BSYNC B1 ;  /* 0x0000000000017941 */ /* 0x000fea0003800000 */
.L_x_52:
        /* <DEDUP_REMOVED lines=10> */
.L_x_55:
[----:B------:R-:W-:Y:S05]  /*2b30*/  BSYNC B1 ;  /* 0x0000000000017941 */ /* 0x000fea0003800000 */
.L_x_54:
        /* <DEDUP_REMOVED lines=10> */
.L_x_57:
[----:B------:R-:W-:Y:S05]  /*2be0*/  BSYNC B1 ;  /* 0x0000000000017941 */ /* 0x000fea0003800000 */
.L_x_56:
        /* <DEDUP_REMOVED lines=9> */
.L_x_59:
[----:B------:R-:W-:Y:S05]  /*2c80*/  BSYNC B1 ;  /* 0x0000000000017941 */ /* 0x000fea0003800000 */
.L_x_58:
        /* <DEDUP_REMOVED lines=9> */
.L_x_61:
[----:B------:R-:W-:Y:S05]  /*2d20*/  BSYNC B1 ;  /* 0x0000000000017941 */ /* 0x000fea0003800000 */
.L_x_60:
        /* <DEDUP_REMOVED lines=10> */
.L_x_63:
[----:B------:R-:W-:Y:S05]  /*2dd0*/  BSYNC B1 ;  /* 0x0000000000017941 */ /* 0x000fea0003800000 */
.L_x_62:
        /* <DEDUP_REMOVED lines=10> */
.L_x_65:
[----:B------:R-:W-:Y:S05]  /*2e80*/  BSYNC B1 ;  /* 0x0000000000017941 */ /* 0x000fea0003800000 */
.L_x_64:
        /* <DEDUP_REMOVED lines=9> */
.L_x_67:
[----:B------:R-:W-:Y:S05]  /*2f20*/  BSYNC B1 ;  /* 0x0000000000017941 */ /* 0x000fea0003800000 */
.L_x_66:
        /* <DEDUP_REMOVED lines=9> */
.L_x_69:
[----:B------:R-:W-:Y:S05]  /*2fc0*/  BSYNC B1 ;  /* 0x0000000000017941 */ /* 0x000fea0003800000 */
.L_x_68:
        /* <DEDUP_REMOVED lines=10> */
.L_x_71:
[----:B------:R-:W-:Y:S05]  /*3070*/  BSYNC B1 ;  /* 0x0000000000017941 */ /* 0x000fea0003800000 */
.L_x_70:
        /* <DEDUP_REMOVED lines=10> */
.L_x_73:
[----:B------:R-:W-:Y:S05]  /*3120*/  BSYNC B1 ;  /* 0x0000000000017941 */ /* 0x000fea0003800000 */
.L_x_72:
        /* <DEDUP_REMOVED lines=9> */
.L_x_75:
[----:B------:R-:W-:Y:S05]  /*31c0*/  BSYNC B1 ;  /* 0x0000000000017941 */ /* 0x000fea0003800000 */
.L_x_74:
        /* <DEDUP_REMOVED lines=9> */
.L_x_77:
[----:B------:R-:W-:Y:S05]  /*3260*/  BSYNC B1 ;  /* 0x0000000000017941 */ /* 0x000fea0003800000 */
.L_x_76:
        /* <DEDUP_REMOVED lines=10> */
.L_x_79:
[----:B------:R-:W-:Y:S05]  /*3310*/  BSYNC B1 ;  /* 0x0000000000017941 */ /* 0x000fea0003800000 */
.L_x_78:
        /* <DEDUP_REMOVED lines=10> */
.L_x_81:
[----:B------:R-:W-:Y:S05]  /*33c0*/  BSYNC B1 ;  /* 0x0000000000017941 */ /* 0x000fea0003800000 */
.L_x_80:
        /* <DEDUP_REMOVED lines=9> */
.L_x_83:
[----:B------:R-:W-:Y:S05]  /*3460*/  BSYNC B1 ;  /* 0x0000000000017941 */ /* 0x000fea0003800000 */
.L_x_82:
        /* <DEDUP_REMOVED lines=9> */
.L_x_85:
[----:B------:R-:W-:Y:S05]  /*3500*/  BSYNC B1 ;  /* 0x0000000000017941 */ /* 0x000fea0003800000 */
.L_x_84:
        /* <DEDUP_REMOVED lines=10> */
.L_x_87:
[----:B------:R-:W-:Y:S05]  /*35b0*/  BSYNC B1 ;  /* 0x0000000000017941 */ /* 0x000fea0003800000 */
.L_x_86:
[----:B-----5:R-:W-:Y:S01]  /*35c0*/  LOP3.LUT R2, R19, 0xffffe000, RZ, 0xc0, !PT ;  /* 0xffffe00013027812 */ /* 0x020fe200078ec0ff */
[----:B------:R-:W-:Y:S01]  /*35d0*/  BSSY B1, `(.L_x_88) ;  /* 0x000000b000017945 */ /* 0x000fe20003800000 */
[----:B------:R-:W-:Y:S01]  /*35e0*/  ISETP.GT.AND P0, PT, R3, 0x39, PT ;  /* 0x000000390300780c */ /* 0x000fe20003f04270 */
[----:B------:R-:W-:Y:S02]  /*35f0*/  @P2 IMAD.MOV.U32 R3, RZ, RZ, R7 ;  /* 0x000000ffff032224 */ /* 0x000fe400078e0007 */
[----:B0-----:R-:W-:Y:S01]  /*3600*/  FMUL R13, R2, R57 ;  /* 0x00000039020d7220 */ /* 0x001fe20000400000 */
[----:B------:R-:W-:Y:S01]  /*3610*/  @P2 IMAD.MOV.U32 R2, RZ, RZ, R6 ;  /* 0x000000ffff022224 */ /* 0x000fe200078e0006 */
[----:B------:R-:W-:Y:S02]  /*3620*/  ISETP.GT.AND P3, PT, R0, RZ, P0 ;  /* 0x000000ff0000720c */ /* 0x000fe40000764270 */
[----:B------:R-:W-:-:S05]  /*3630*/  FFMA R13, R52, R56, R13 ;  /* 0x00000038340d7223 */ /* 0x000fca000000000d */
[----:B------:R-:W-:-:S05]  /*3640*/  F2FP.TF32.F32.PACK_B R13, R13 ;  /* 0x0000000dff0d723e */ /* 0x000fca00024050ff */
[----:B------:R0:W-:Y:S01]  /*3650*/  @P2 STG.E desc[UR36][R2.64+0xe0], R13 ;  /* 0x0000e00d02002986 */ /* 0x0001e2000c101924 */
[----:B------:R-:W-:Y:S05]  /*3660*/  @!P3 BRA `(.L_x_89) ;  /* 0x000000000004b947 */ /* 0x000fea0003800000 */
[----:B------:R0:W5:Y:S02]  /*3670*/  LDG.E.LTC128B R19, desc[UR36][R4.64+0xe4] ;  /* 0x0000e42404137981 */ /* 0x000164000c1e1920 */
.L_x_89:
[----:B------:R-:W-:Y:S05]  /*3680*/  BSYNC B1 ;  /* 0x0000000000017941 */ /* 0x000fea0003800000 */
.L_x_88:
[----:B0----5:R-:W-:Y:S01]  /*3690*/  LOP3.LUT R2, R19, 0xffffe000, RZ, 0xc0, !PT ;  /* 0xffffe00013027812 */ /* 0x021fe200078ec0ff */
        /* <DEDUP_REMOVED lines=8> */
.L_x_91:
[----:B------:R-:W-:Y:S05]  /*3720*/  BSYNC B1 ;  /* 0x0000000000017941 */ /* 0x000fea0003800000 */
.L_x_90:
[----:B-----5:R-:W-:Y:S01]  /*3730*/  LOP3.LUT R2, R19, 0xffffe000, RZ, 0xc0, !PT ;  /* 0xffffe00013027812 */ /* 0x020fe200078ec0ff */
[----:B------:R-:W-:Y:S01]  /*3740*/  BSSY B1, `(.L_x_92) ;  /* 0x000000a000017945 */ /* 0x000fe20003800000 */
[----:B------:R-:W-:-:S03]  /*3750*/  ISETP.GT.AND P0, PT, R0, 0x8, P0 ;  /* 0x000000080000780c */ /* 0x000fc60000704270 */
[----:B------:R-:W-:Y:S01]  /*3760*/  FMUL R3, R2, R57 ;  /* 0x0000003902037220 */ /* 0x000fe20000400000 */
[----:B------:R-:W-:-:S03]  /*3770*/  @P1 IMAD.MOV.U32 R2, RZ, RZ, R10 ;  /* 0x000000ffff021224 */ /* 0x000fc600078e000a */
[----:B-1----:R-:W-:Y:S01]  /*3780*/  FFMA R5, R54, R56, R3 ;  /* 0x0000003836057223 */ /* 0x002fe20000000003 */
[----:B------:R-:W-:-:S04]  /*3790*/  @P1 IMAD.MOV.U32 R3, RZ, RZ, R11 ;  /* 0x000000ffff031224 */ /* 0x000fc800078e000b */
[----:B------:R-:W-:-:S05]  /*37a0*/  F2FP.TF32.F32.PACK_B R5, R5 ;  /* 0x00000005ff05723e */ /* 0x000fca00024050ff */
[----:B------:R1:W-:Y:S01]  /*37b0*/  @P1 STG.E desc[UR36][R2.64+0xe0], R5 ;  /* 0x0000e00502001986 */ /* 0x0003e2000c101924 */
[----:B------:R-:W-:Y:S05]  /*37c0*/  @!P0 BRA `(.L_x_93) ;  /* 0x0000000000048947 */ /* 0x000fea0003800000 */
[----:B------:R0:W5:Y:S02]  /*37d0*/  LDG.E.LTC128B R19, desc[UR36][R8.64+0xe4] ;  /* 0x0000e42408137981 */ /* 0x000164000c1e1920 */
.L_x_93:
[----:B------:R-:W-:Y:S05]  /*37e0*/  BSYNC B1 ;  /* 0x0000000000017941 */ /* 0x000fea0003800000 */
.L_x_92:
[----:B------:R-:W-:Y:S05]  /*37f0*/  @!P0 BRA `(.L_x_94) ;  /* 0x0000000800a88947 */ /* 0x000fea0003800000 */
[----:B-----5:R-:W-:-:S05]  /*3800*/  LOP3.LUT R0, R19, 0xffffe000, RZ, 0xc0, !PT ;  /* 0xffffe00013007812 */ /* 0x020fca00078ec0ff */
[----:B------:R-:W-:-:S04]  /*3810*/  FMUL R0, R0, R57 ;  /* 0x0000003900007220 */ /* 0x000fc80000400000 */
[----:B------:R-:W-:-:S05]  /*3820*/  FFMA R55, R55, R56, R0 ;  /* 0x0000003837377223 */ /* 0x000fca0000000000 */
[----:B------:R-:W-:-:S05]  /*3830*/  F2FP.TF32.F32.PACK_B R55, R55 ;  /* 0x00000037ff37723e */ /* 0x000fca00024050ff */
[----:B------:R0:W-:Y:S01]  /*3840*/  STG.E desc[UR36][R10.64+0xe4], R55 ;  /* 0x0000e4370a007986 */ /* 0x0001e2000c101924 */
[----:B------:R-:W-:Y:S05]  /*3850*/  BRA `(.L_x_94) ;  /* 0x0000000800907947 */ /* 0x000fea0003800000 */
.L_x_33:
[----:B------:R-:W-:Y:S01]  /*3860*/  ISETP.GT.AND P3, PT, R3, 0x1, PT ;  /* 0x000000010300780c */ /* 0x000fe20003f64270 */
[----:B------:R-:W-:Y:S01]  /*3870*/  ULDC.64 UR4, c[0x0][0x5c0] ;  /* 0x0001700000047ab9 */ /* 0x000fe20000000a00 */
[-C--:B------:R-:W-:Y:S01]  /*3880*/  FMUL R9, R24, R56.reuse ;  /* 0x0000003818097220 */ /* 0x080fe20000400000 */
[----:B------:R-:W-:Y:S01]  /*3890*/  LEA R4, P4, R68, UR4, 0x2 ;  /* 0x0000000444047c11 */ /* 0x000fe2000f8810ff */
[-C--:B------:R-:W-:Y:S01]  /*38a0*/  FMUL R25, R25, R56.reuse ;  /* 0x0000003819197220 */ /* 0x080fe20000400000 */
[----:B------:R-:W-:Y:S01]  /*38b0*/  ISETP.GT.AND P0, PT, R0, RZ, P3 ;  /* 0x000000ff0000720c */ /* 0x000fe20001f04270 */
[-C--:B------:R-:W-:Y:S01]  /*38c0*/  FMUL R11, R26, R56.reuse ;  /* 0x000000381a0b7220 */ /* 0x080fe20000400000 */
[----:B------:R-:W-:Y:S01]  /*38d0*/  LEA.HI.X R5, R68, UR5, R7, 0x2, P4 ;  /* 0x0000000544057c11 */ /* 0x000fe2000a0f1407 */
[-C--:B------:R-:W-:Y:S01]  /*38e0*/  FMUL R27, R27, R56.reuse ;  /* 0x000000381b1b7220 */ /* 0x080fe20000400000 */
[----:B------:R-:W-:Y:S01]  /*38f0*/  F2FP.TF32.F32.PACK_B R9, R9 ;  /* 0x00000009ff09723e */ /* 0x000fe200024050ff */
[-C--:B------:R-:W-:Y:S01]  /*3900*/  FMUL R29, R29, R56.reuse ;  /* 0x000000381d1d7220 */ /* 0x080fe20000400000 */
[----:B------:R-:W-:Y:S01]  /*3910*/  F2FP.TF32.F32.PACK_B R25, R25 ;  /* 0x00000019ff19723e */ /* 0x000fe200024050ff */
[----:B------:R-:W-:Y:S01]  /*3920*/  FMUL R31, R31, R56 ;  /* 0x000000381f1f7220 */ /* 0x000fe20000400000 */
[C---:B------:R-:W-:Y:S01]  /*3930*/  SHF.L.U64.HI R75, R74.reuse, 0x5, R75 ;  /* 0x000000054a4b7819 */ /* 0x040fe2000001024b */
[----:B------:R1:W-:Y:S01]  /*3940*/  @P2 STG.E desc[UR36][R4.64], R9 ;  /* 0x0000000904002986 */ /* 0x0003e2000c101924 */
[----:B------:R-:W-:Y:S01]  /*3950*/  LEA R6, P4, R74, R4, 0x5 ;  /* 0x000000044a067211 */ /* 0x000fe200078828ff */
[-C--:B0-----:R-:W-:Y:S01]  /*3960*/  FMUL R13, R32, R56.reuse ;  /* 0x00000038200d7220 */ /* 0x081fe20000400000 */
[C---:B------:R-:W-:Y:S01]  /*3970*/  ISETP.GT.AND P1, PT, R0.reuse, 0x8, P1 ;  /* 0x000000080000780c */ /* 0x040fe20000f24270 */
[----:B------:R-:W-:Y:S01]  /*3980*/  @P0 STG.E desc[UR36][R4.64+0x4], R25 ;  /* 0x0000041904000986 */ /* 0x000fe2000c101924 */
[----:B------:R-:W-:Y:S01]  /*3990*/  ISETP.GT.AND P2, PT, R3, 0x8, PT ;  /* 0x000000080300780c */ /* 0x000fe20003f44270 */
[----:B------:R-:W-:Y:S01]  /*39a0*/  IMAD.X R7, R75, 0x1, R5, P4 ;  /* 0x000000014b077824 */ /* 0x000fe200020e0605 */
[C---:B------:R-:W-:Y:S01]  /*39b0*/  ISETP.GT.AND P3, PT, R0.reuse, 0x8, P3 ;  /* 0x000000080000780c */ /* 0x040fe20001f64270 */
[-C--:B------:R-:W-:Y:S01]  /*39c0*/  FMUL R33, R33, R56.reuse ;  /* 0x0000003821217220 */ /* 0x080fe20000400000 */
[----:B------:R-:W-:Y:S01]  /*39d0*/  ISETP.GT.AND P0, PT, R3, 0x9, PT ;  /* 0x000000090300780c */ /* 0x000fe20003f04270 */
[-C--:B------:R-:W-:Y:S01]  /*39e0*/  FMUL R35, R35, R56.reuse ;  /* 0x0000003823237220 */ /* 0x080fe20000400000 */
[----:B------:R-:W-:Y:S01]  /*39f0*/  ISETP.GT.AND P5, PT, R0, RZ, P2 ;  /* 0x000000ff0000720c */ /* 0x000fe200017a4270 */
[-C--:B-1----:R-:W-:Y:S01]  /*3a00*/  FMUL R9, R28, R56.reuse ;  /* 0x000000381c097220 */ /* 0x082fe20000400000 */
[C---:B------:R-:W-:Y:S01]  /*3a10*/  ISETP.GT.AND P4, PT, R0.reuse, RZ, P0 ;  /* 0x000000ff0000720c */ /* 0x040fe20000784270 */
[-C--:B------:R-:W-:Y:S01]  /*3a20*/  FMUL R37, R37, R56.reuse ;  /* 0x0000003825257220 */ /* 0x080fe20000400000 */
[----:B------:R-:W-:Y:S01]  /*3a30*/  F2FP.TF32.F32.PACK_B R11, R11 ;  /* 0x0000000bff0b723e */ /* 0x000fe200024050ff */
[-C--:B------:R-:W-:Y:S01]  /*3a40*/  FMUL R39, R39, R56.reuse ;  /* 0x0000003827277220 */ /* 0x080fe20000400000 */
[----:B------:R-:W-:Y:S01]  /*3a50*/  F2FP.TF32.F32.PACK_B R27, R27 ;  /* 0x0000001bff1b723e */ /* 0x000fe200024050ff */
[-C--:B------:R-:W-:Y:S01]  /*3a60*/  FMUL R41, R41, R56.reuse ;  /* 0x0000003829297220 */ /* 0x080fe20000400000 */
[----:B------:R-:W-:Y:S01]  /*3a70*/  F2FP.TF32.F32.PACK_B R9, R9 ;  /* 0x00000009ff09723e */ /* 0x000fe200024050ff */
[----:B------:R0:W-:Y:S01]  /*3a80*/  @P1 STG.E desc[UR36][R6.64], R11 ;  /* 0x0000000b06001986 */ /* 0x0001e2000c101924 */
[----:B------:R-:W-:Y:S01]  /*3a90*/  F2FP.TF32.F32.PACK_B R29, R29 ;  /* 0x0000001dff1d723e */ /* 0x000fe200024050ff */
[-C--:B------:R-:W-:Y:S01]  /*3aa0*/  FMUL R43, R43, R56.reuse ;  /* 0x000000382b2b7220 */ /* 0x080fe20000400000 */
[C---:B------:R-:W-:Y:S01]  /*3ab0*/  ISETP.GT.AND P1, PT, R3.reuse, 0x10, PT ;  /* 0x000000100300780c */ /* 0x040fe20003f24270 */
[----:B------:R-:W-:Y:S01]  /*3ac0*/  @P3 STG.E desc[UR36][R6.64+0x4], R27 ;  /* 0x0000041b06003986 */ /* 0x000fe2000c101924 */
[----:B------:R-:W-:Y:S01]  /*3ad0*/  ISETP.GT.AND P3, PT, R3, 0x11, PT ;  /* 0x000000110300780c */ /* 0x000fe20003f64270 */
[-C--:B------:R-:W-:Y:S01]  /*3ae0*/  FMUL R45, R45, R56.reuse ;  /* 0x000000382d2d7220 */ /* 0x080fe20000400000 */
[C---:B------:R-:W-:Y:S01]  /*3af0*/  ISETP.GT.AND P2, PT, R0.reuse, 0x8, P2 ;  /* 0x000000080000780c */ /* 0x040fe20001744270 */
[----:B------:R1:W-:Y:S01]  /*3b00*/  @P5 STG.E desc[UR36][R4.64+0x20], R9 ;  /* 0x0000200904005986 */ /* 0x0003e2000c101924 */
[C---:B------:R-:W-:Y:S01]  /*3b10*/  ISETP.GT.AND P0, PT, R0.reuse, 0x8, P0 ;  /* 0x000000080000780c */ /* 0x040fe20000704270 */
[-C--:B------:R-:W-:Y:S01]  /*3b20*/  FMUL R47, R47, R56.reuse ;  /* 0x000000382f2f7220 */ /* 0x080fe20000400000 */
[----:B------:R-:W-:Y:S01]  /*3b30*/  ISETP.GT.AND P5, PT, R0, RZ, P1 ;  /* 0x000000ff0000720c */ /* 0x000fe20000fa4270 */
[----:B------:R-:W-:Y:S01]  /*3b40*/  @P4 STG.E desc[UR36][R4.64+0x24], R29 ;  /* 0x0000241d04004986 */ /* 0x000fe2000c101924 */
[-C--:B0-----:R-:W-:Y:S01]  /*3b50*/  FMUL R11, R30, R56.reuse ;  /* 0x000000381e0b7220 */ /* 0x081fe20000400000 */
[----:B------:R-:W-:Y:S01]  /*3b60*/  ISETP.GT.AND P4, PT, R0, RZ, P3 ;  /* 0x000000ff0000720c */ /* 0x000fe20001f84270 */
[-C--:B------:R-:W-:Y:S01]  /*3b70*/  FMUL R49, R49, R56.reuse ;  /* 0x0000003831317220 */ /* 0x080fe20000400000 */
[----:B------:R-:W-:Y:S01]  /*3b80*/  F2FP.TF32.F32.PACK_B R31, R31 ;  /* 0x0000001fff1f723e */ /* 0x000fe200024050ff */
[-C--:B------:R-:W-:Y:S01]  /*3b90*/  FMUL R51, R51, R56.reuse ;  /* 0x0000003833337220 */ /* 0x080fe20000400000 */
[----:B------:R-:W-:Y:S01]  /*3ba0*/  F2FP.TF32.F32.PACK_B R11, R11 ;  /* 0x0000000bff0b723e */ /* 0x000fe200024050ff */
[-C--:B------:R-:W-:Y:S01]  /*3bb0*/  FMUL R15, R52, R56.reuse ;  /* 0x00000038340f7220 */ /* 0x080fe20000400000 */
[----:B------:R-:W-:Y:S01]  /*3bc0*/  F2FP.TF32.F32.PACK_B R13, R13 ;  /* 0x0000000dff0d723e */ /* 0x000fe200024050ff */
[-C--:B-1----:R-:W-:Y:S01]  /*3bd0*/  FMUL R9, R34, R56.reuse ;  /* 0x0000003822097220 */ /* 0x082fe20000400000 */
[----:B------:R-:W-:Y:S01]  /*3be0*/  F2FP.TF32.F32.PACK_B R33, R33 ;  /* 0x00000021ff21723e */ /* 0x000fe200024050ff */
[----:B------:R0:W-:Y:S01]  /*3bf0*/  @P2 STG.E desc[UR36][R6.64+0x20], R11 ;  /* 0x0000200b06002986 */ /* 0x0001e2000c101924 */
[C---:B------:R-:W-:Y:S01]  /*3c00*/  ISETP.GT.AND P1, PT, R0.reuse, 0x8, P1 ;  /* 0x000000080000780c */ /* 0x040fe20000f24270 */
[-C--:B------:R-:W-:Y:S01]  /*3c10*/  FMUL R53, R53, R56.reuse ;  /* 0x0000003835357220 */ /* 0x080fe20000400000 */
[C---:B------:R-:W-:Y:S01]  /*3c20*/  ISETP.GT.AND P2, PT, R3.reuse, 0x19, PT ;  /* 0x000000190300780c */ /* 0x040fe20003f44270 */
[----:B------:R-:W-:Y:S01]  /*3c30*/  @P0 STG.E desc[UR36][R6.64+0x24], R31 ;  /* 0x0000241f06000986 */ /* 0x000fe2000c101924 */
[----:B------:R-:W-:Y:S01]  /*3c40*/  ISETP.GT.AND P0, PT, R3, 0x18, PT ;  /* 0x000000180300780c */ /* 0x000fe20003f04270 */
[----:B------:R-:W-:Y:S01]  /*3c50*/  FMUL R55, R55, R56 ;  /* 0x0000003837377220 */ /* 0x000fe20000400000 */
[----:B------:R-:W-:Y:S01]  /*3c60*/  F2FP.TF32.F32.PACK_B R9, R9 ;  /* 0x00000009ff09723e */ /* 0x000fe200024050ff */
[----:B------:R1:W-:Y:S01]  /*3c70*/  @P5 STG.E desc[UR36][R4.64+0x40], R13 ;  /* 0x0000400d04005986 */ /* 0x0003e2000c101924 */
[----:B------:R-:W-:-:S02]  /*3c80*/  ISETP.GT.AND P5, PT, R0, RZ, P0 ;  /* 0x000000ff0000720c */ /* 0x000fc400007a4270 */
[----:B------:R-:W-:Y:S01]  /*3c90*/  F2FP.TF32.F32.PACK_B R35, R35 ;  /* 0x00000023ff23723e */ /* 0x000fe200024050ff */
[----:B------:R-:W-:Y:S01]  /*3ca0*/  @P4 STG.E desc[UR36][R4.64+0x44], R33 ;  /* 0x0000442104004986 */ /* 0x000fe2000c101924 */
[----:B------:R-:W-:Y:S01]  /*3cb0*/  ISETP.GT.AND P4, PT, R0, 0x8, P3 ;  /* 0x000000080000780c */ /* 0x000fe20001f84270 */
[-C--:B0-----:R-:W-:Y:S01]  /*3cc0*/  FMUL R11, R36, R56.reuse ;  /* 0x00000038240b7220 */ /* 0x081fe20000400000 */
[----:B------:R-:W-:Y:S01]  /*3cd0*/  ISETP.GT.AND P3, PT, R0, RZ, P2 ;  /* 0x000000ff0000720c */ /* 0x000fe20001764270 */
[----:B------:R0:W-:Y:S01]  /*3ce0*/  @P1 STG.E desc[UR36][R6.64+0x40], R9 ;  /* 0x0000400906001986 */ /* 0x0001e2000c101924 */
[----:B------:R-:W-:Y:S02]  /*3cf0*/  F2FP.TF32.F32.PACK_B R37, R37 ;  /* 0x00000025ff25723e */ /* 0x000fe400024050ff */
[----:B------:R-:W-:Y:S01]  /*3d00*/  F2FP.TF32.F32.PACK_B R11, R11 ;  /* 0x0000000bff0b723e */ /* 0x000fe200024050ff */
[----:B-1----:R-:W-:Y:S01]  /*3d10*/  FMUL R13, R40, R56 ;  /* 0x00000038280d7220 */ /* 0x002fe20000400000 */
[----:B------:R-:W-:-:S02]  /*3d20*/  ISETP.GT.AND P1, PT, R3, 0x20, PT ;  /* 0x000000200300780c */ /* 0x000fc40003f24270 */
[C---:B------:R-:W-:Y:S02]  /*3d30*/  ISETP.GT.AND P0, PT, R0.reuse, 0x8, P0 ;  /* 0x000000080000780c */ /* 0x040fe40000704270 */
[----:B------:R-:W-:Y:S01]  /*3d40*/  F2FP.TF32.F32.PACK_B R39, R39 ;  /* 0x00000027ff27723e */ /* 0x000fe200024050ff */
[----:B------:R-:W-:Y:S01]  /*3d50*/  @P4 STG.E desc[UR36][R6.64+0x44], R35 ;  /* 0x0000442306004986 */ /* 0x000fe2000c101924 */
[----:B------:R-:W-:Y:S01]  /*3d60*/  ISETP.GT.AND P4, PT, R0, 0x8, P2 ;  /* 0x000000080000780c */ /* 0x000fe20001784270 */
[----:B0-----:R-:W-:Y:S01]  /*3d70*/  FMUL R9, R38, R56 ;  /* 0x0000003826097220 */ /* 0x001fe20000400000 */
[----:B------:R-:W-:Y:S01]  /*3d80*/  ISETP.GT.AND P2, PT, R3, 0x21, PT ;  /* 0x000000210300780c */ /* 0x000fe20003f44270 */
[----:B------:R0:W-:Y:S01]  /*3d90*/  @P5 STG.E desc[UR36][R4.64+0x60], R11 ;  /* 0x0000600b04005986 */ /* 0x0001e2000c101924 */
[C---:B------:R-:W-:Y:S02]  /*3da0*/  ISETP.GT.AND P5, PT, R0.reuse, RZ, P1 ;  /* 0x000000ff0000720c */ /* 0x040fe40000fa4270 */
[----:B------:R-:W-:Y:S01]  /*3db0*/  F2FP.TF32.F32.PACK_B R9, R9 ;  /* 0x00000009ff09723e */ /* 0x000fe200024050ff */
[----:B------:R-:W-:Y:S01]  /*3dc0*/  @P3 STG.E desc[UR36][R4.64+0x64], R37 ;  /* 0x0000642504003986 */ /* 0x000fe2000c101924 */
[----:B------:R-:W-:-:S02]  /*3dd0*/  ISETP.GT.AND P3, PT, R0, RZ, P2 ;  /* 0x000000ff0000720c */ /* 0x000fc40001764270 */
[----:B------:R-:W-:Y:S01]  /*3de0*/  F2FP.TF32.F32.PACK_B R13, R13 ;  /* 0x0000000dff0d723e */ /* 0x000fe200024050ff */
[----:B------:R1:W-:Y:S01]  /*3df0*/  @P0 STG.E desc[UR36][R6.64+0x60], R9 ;  /* 0x0000600906000986 */ /* 0x0003e2000c101924 */
[----:B------:R-:W-:Y:S02]  /*3e00*/  F2FP.TF32.F32.PACK_B R41, R41 ;  /* 0x00000029ff29723e */ /* 0x000fe400024050ff */
[----:B------:R-:W-:Y:S01]  /*3e10*/  ISETP.GT.AND P1, PT, R0, 0x8, P1 ;  /* 0x000000080000780c */ /* 0x000fe20000f24270 */
[----:B------:R-:W-:Y:S01]  /*3e20*/  @P4 STG.E desc[UR36][R6.64+0x64], R39 ;  /* 0x0000642706004986 */ /* 0x000fe2000c101924 */
[C---:B------:R-:W-:Y:S01]  /*3e30*/  ISETP.GT.AND P4, PT, R3.reuse, 0x28, PT ;  /* 0x000000280300780c */ /* 0x040fe20003f84270 */
[----:B0-----:R-:W-:Y:S01]  /*3e40*/  FMUL R11, R44, R56 ;  /* 0x000000382c0b7220 */ /* 0x001fe20000400000 */
[----:B------:R-:W-:Y:S01]  /*3e50*/  F2FP.TF32.F32.PACK_B R43, R43 ;  /* 0x0000002bff2b723e */ /* 0x000fe200024050ff */
[----:B------:R0:W-:Y:S01]  /*3e60*/  @P5 STG.E desc[UR36][R4.64+0x80], R13 ;  /* 0x0000800d04005986 */ /* 0x0001e2000c101924 */
[----:B------:R-:W-:-:S02]  /*3e70*/  ISETP.GT.AND P5, PT, R3, 0x29, PT ;  /* 0x000000290300780c */ /* 0x000fc40003fa4270 */
[----:B------:R-:W-:Y:S01]  /*3e80*/  F2FP.TF32.F32.PACK_B R11, R11 ;  /* 0x0000000bff0b723e */ /* 0x000fe200024050ff */
[----:B------:R-:W-:Y:S01]  /*3e90*/  @P3 STG.E desc[UR36][R4.64+0x84], R41 ;  /* 0x0000842904003986 */ /* 0x000fe2000c101924 */
[----:B------:R-:W-:Y:S01]  /*3ea0*/  ISETP.GT.AND P3, PT, R0, 0x8, P2 ;  /* 0x000000080000780c */ /* 0x000fe20001764270 */
[-C--:B-1----:R-:W-:Y:S01]  /*3eb0*/  FMUL R9, R42, R56.reuse ;  /* 0x000000382a097220 */ /* 0x082fe20000400000 */
[C---:B------:R-:W-:Y:S02]  /*3ec0*/  ISETP.GT.AND P2, PT, R0.reuse, RZ, P4 ;  /* 0x000000ff0000720c */ /* 0x040fe40002744270 */
[C---:B------:R-:W-:Y:S02]  /*3ed0*/  ISETP.GT.AND P0, PT, R0.reuse, RZ, P5 ;  /* 0x000000ff0000720c */ /* 0x040fe40002f04270 */
[----:B------:R-:W-:Y:S01]  /*3ee0*/  ISETP.GT.AND P4, PT, R0, 0x8, P4 ;  /* 0x000000080000780c */ /* 0x000fe20002784270 */
[----:B0-----:R-:W-:Y:S01]  /*3ef0*/  FMUL R13, R46, R56 ;  /* 0x000000382e0d7220 */ /* 0x001fe20000400000 */
[----:B------:R-:W-:-:S02]  /*3f00*/  F2FP.TF32.F32.PACK_B R9, R9 ;  /* 0x00000009ff09723e */ /* 0x000fc400024050ff */
[----:B------:R-:W-:Y:S02]  /*3f10*/  F2FP.TF32.F32.PACK_B R45, R45 ;  /* 0x0000002dff2d723e */ /* 0x000fe400024050ff */
[----:B------:R-:W-:Y:S01]  /*3f20*/  ISETP.GT.AND P5, PT, R0, 0x8, P5 ;  /* 0x000000080000780c */ /* 0x000fe20002fa4270 */
[----:B------:R0:W-:Y:S01]  /*3f30*/  @P1 STG.E desc[UR36][R6.64+0x80], R9 ;  /* 0x0000800906001986 */ /* 0x0001e2000c101924 */
[C---:B------:R-:W-:Y:S02]  /*3f40*/  ISETP.GT.AND P1, PT, R3.reuse, 0x38, PT ;  /* 0x000000380300780c */ /* 0x040fe40003f24270 */
[----:B------:R-:W-:Y:S01]  /*3f50*/  F2FP.TF32.F32.PACK_B R13, R13 ;  /* 0x0000000dff0d723e */ /* 0x000fe200024050ff */
[----:B------:R-:W-:Y:S01]  /*3f60*/  @P3 STG.E desc[UR36][R6.64+0x84], R43 ;  /* 0x0000842b06003986 */ /* 0x000fe2000c101924 */
[C---:B------:R-:W-:Y:S01]  /*3f70*/  ISETP.GT.AND P3, PT, R3.reuse, 0x30, PT ;  /* 0x000000300300780c */ /* 0x040fe20003f64270 */
[----:B------:R-:W-:Y:S01]  /*3f80*/  @P4 IMAD.MOV.U32 R2, RZ, RZ, R6 ;  /* 0x000000ffff024224 */ /* 0x000fe200078e0006 */
[----:B------:R-:W-:Y:S01]  /*3f90*/  F2FP.TF32.F32.PACK_B R47, R47 ;  /* 0x0000002fff2f723e */ /* 0x000fe200024050ff */
[----:B------:R1:W-:Y:S01]  /*3fa0*/  @P2 STG.E desc[UR36][R4.64+0xa0], R11 ;  /* 0x0000a00b04002986 */ /* 0x0003e2000c101924 */
[----:B------:R-:W-:-:S02]  /*3fb0*/  ISETP.GT.AND P2, PT, R3, 0x31, PT ;  /* 0x000000310300780c */ /* 0x000fc40003f44270 */
[----:B------:R-:W-:Y:S01]  /*3fc0*/  F2FP.TF32.F32.PACK_B R49, R49 ;  /* 0x00000031ff31723e */ /* 0x000fe200024050ff */
[----:B------:R-:W-:Y:S01]  /*3fd0*/  @P0 STG.E desc[UR36][R4.64+0xa4], R45 ;  /* 0x0000a42d04000986 */ /* 0x000fe2000c101924 */
[----:B------:R-:W-:Y:S01]  /*3fe0*/  ISETP.GT.AND P0, PT, R3, 0x39, PT ;  /* 0x000000390300780c */ /* 0x000fe20003f04270 */
[----:B------:R-:W-:Y:S02]  /*3ff0*/  @P4 IMAD.MOV.U32 R3, RZ, RZ, R7 ;  /* 0x000000ffff034224 */ /* 0x000fe400078e0007 */
[-C--:B0-----:R-:W-:Y:S01]  /*4000*/  FMUL R9, R48, R56.reuse ;  /* 0x0000003830097220 */ /* 0x081fe20000400000 */
[----:B------:R-:W-:Y:S02]  /*4010*/  F2FP.TF32.F32.PACK_B R51, R51 ;  /* 0x00000033ff33723e */ /* 0x000fe400024050ff */
[----:B------:R-:W-:Y:S01]  /*4020*/  F2FP.TF32.F32.PACK_B R15, R15 ;  /* 0x0000000fff0f723e */ /* 0x000fe200024050ff */
[----:B------:R0:W-:Y:S01]  /*4030*/  @P4 STG.E desc[UR36][R2.64+0xa0], R13 ;  /* 0x0000a00d02004986 */ /* 0x0001e2000c101924 */
[----:B------:R-:W-:Y:S01]  /*4040*/  ISETP.GT.AND P4, PT, R0, RZ, P3 ;  /* 0x000000ff0000720c */ /* 0x000fe20001f84270 */
[----:B-1----:R-:W-:Y:S01]  /*4050*/  FMUL R11, R50, R56 ;  /* 0x00000038320b7220 */ /* 0x002fe20000400000 */
[----:B------:R-:W-:-:S02]  /*4060*/  ISETP.GT.AND P3, PT, R0, 0x8, P3 ;  /* 0x000000080000780c */ /* 0x000fc40001f64270 */
[----:B------:R-:W-:Y:S02]  /*4070*/  F2FP.TF32.F32.PACK_B R9, R9 ;  /* 0x00000009ff09723e */ /* 0x000fe400024050ff */
[----:B------:R-:W-:Y:S02]  /*4080*/  F2FP.TF32.F32.PACK_B R11, R11 ;  /* 0x0000000bff0b723e */ /* 0x000fe400024050ff */
[----:B------:R-:W-:Y:S02]  /*4090*/  F2FP.TF32.F32.PACK_B R53, R53 ;  /* 0x00000035ff35723e */ /* 0x000fe400024050ff */
[----:B------:R-:W-:Y:S01]  /*40a0*/  F2FP.TF32.F32.PACK_B R55, R55 ;  /* 0x00000037ff37723e */ /* 0x000fe200024050ff */
[----:B0-----:R-:W-:Y:S02]  /*40b0*/  @P5 IMAD.MOV.U32 R2, RZ, RZ, R6 ;  /* 0x000000ffff025224 */ /* 0x001fe400078e0006 */
[----:B------:R-:W-:Y:S01]  /*40c0*/  FMUL R13, R54, R56 ;  /* 0x00000038360d7220 */ /* 0x000fe20000400000 */
[----:B------:R-:W-:-:S04]  /*40d0*/  @P5 IMAD.MOV.U32 R3, RZ, RZ, R7 ;  /* 0x000000ffff035224 */ /* 0x000fc800078e0007 */
[----:B------:R-:W-:Y:S01]  /*40e0*/  F2FP.TF32.F32.PACK_B R13, R13 ;  /* 0x0000000dff0d723e */ /* 0x000fe200024050ff */
[----:B------:R0:W-:Y:S01]  /*40f0*/  @P5 STG.E desc[UR36][R2.64+0xa4], R47 ;  /* 0x0000a42f02005986 */ /* 0x0001e2000c101924 */
[C---:B------:R-:W-:Y:S02]  /*4100*/  ISETP.GT.AND P5, PT, R0.reuse, RZ, P2 ;  /* 0x000000ff0000720c */ /* 0x040fe400017a4270 */
[----:B------:R-:W-:Y:S01]  /*4110*/  ISETP.GT.AND P2, PT, R0, 0x8, P2 ;  /* 0x000000080000780c */ /* 0x000fe20001744270 */
[----:B0-----:R-:W-:Y:S02]  /*4120*/  @P4 IMAD.MOV.U32 R2, RZ, RZ, R4 ;  /* 0x000000ffff024224 */ /* 0x001fe400078e0004 */
[----:B------:R-:W-:-:S05]  /*4130*/  @P4 IMAD.MOV.U32 R3, RZ, RZ, R5 ;  /* 0x000000ffff034224 */ /* 0x000fca00078e0005 */
        /* <DEDUP_REMOVED lines=10> */
[----:B------:R0:W-:Y:S02]  /*41e0*/  @P3 STG.E desc[UR36][R2.64+0xc0], R11 ;  /* 0x0000c00b02003986 */ /* 0x0001e4000c101924 */
[----:B0-----:R-:W-:Y:S02]  /*41f0*/  @P2 IMAD.MOV.U32 R2, RZ, RZ, R6 ;  /* 0x000000ffff022224 */ /* 0x001fe400078e0006 */
[----:B------:R-:W-:-:S05]  /*4200*/  @P2 IMAD.MOV.U32 R3, RZ, RZ, R7 ;  /* 0x000000ffff032224 */ /* 0x000fca00078e0007 */
[----:B------:R0:W-:Y:S02]  /*4210*/  @P2 STG.E desc[UR36][R2.64+0xc4], R51 ;  /* 0x0000c43302002986 */ /* 0x0001e4000c101924 */
[----:B0-----:R-:W-:Y:S02]  /*4220*/  @P4 IMAD.MOV.U32 R2, RZ, RZ, R4 ;  /* 0x000000ffff024224 */ /* 0x001fe400078e0004 */
[----:B------:R-:W-:-:S05]  /*4230*/  @P4 IMAD.MOV.U32 R3, RZ, RZ, R5 ;  /* 0x000000ffff034224 */ /* 0x000fca00078e0005 */
[----:B------:R0:W-:Y:S04]  /*4240*/  @P4 STG.E desc[UR36][R2.64+0xe0], R15 ;  /* 0x0000e00f02004986 */ /* 0x0001e8000c101924 */
[----:B------:R1:W-:Y:S01]  /*4250*/  @P5 STG.E desc[UR36][R4.64+0xe4], R53 ;  /* 0x0000e43504005986 */ /* 0x0003e2000c101924 */
[----:B0-----:R-:W-:Y:S02]  /*4260*/  @P1 IMAD.MOV.U32 R2, RZ, RZ, R6 ;  /* 0x000000ffff021224 */ /* 0x001fe400078e0006 */
[----:B------:R-:W-:-:S05]  /*4270*/  @P1 IMAD.MOV.U32 R3, RZ, RZ, R7 ;  /* 0x000000ffff031224 */ /* 0x000fca00078e0007 */
[----:B------:R1:W-:Y:S04]  /*4280*/  @P1 STG.E desc[UR36][R2.64+0xe0], R13 ;  /* 0x0000e00d02001986 */ /* 0x0003e8000c101924 */
[----:B------:R1:W-:Y:S02]  /*4290*/  @P0 STG.E desc[UR36][R6.64+0xe4], R55 ;  /* 0x0000e43706000986 */ /* 0x0003e4000c101924 */
.L_x_94:
[----:B------:R-:W-:Y:S05]  /*42a0*/  BSYNC B0 ;  /* 0x0000000000007941 */ /* 0x000fea0003800000 */
.L_x_32:
[----:B-1----:R-:W2:Y:S01]  /*42b0*/  LDL.64 R2, [R1] ;  /* 0x0000000001027983 */ /* 0x002ea20000100a00 */
[----:B------:R-:W-:Y:S01]  /*42c0*/  ULDC.64 UR4, c[0x0][0x650] ;  /* 0x0001940000047ab9 */ /* 0x000fe20000000a00 */
[----:B------:R1:W-:Y:S01]  /*42d0*/  SYNCS.ARRIVE.TRANS64.A1T0 RZ, [R64+UR47], RZ ;  /* 0x000000ff40ff79a7 */ /* 0x0003e2000810002f */
[----:B------:R-:W-:Y:S01]  /*42e0*/  PRMT R0, RZ, 0x7610, R0 ;  /* 0x00007610ff007816 */ /* 0x000fe20000000000 */
[----:B-----5:R-:W-:Y:S02]  /*42f0*/  IMAD.MOV.U32 R19, RZ, RZ, -0x1 ;  /* 0xffffffffff137424 */ /* 0x020fe400078e00ff */
[----:B------:R-:W-:Y:S01]  /*4300*/  IMAD.MOV.U32 R22, RZ, RZ, -0x1 ;  /* 0xffffffffff167424 */ /* 0x000fe200078e00ff */
[----:B--2---:R-:W-:-:S04]  /*4310*/  LEA R18, P0, R2, R18, 0x1 ;  /* 0x0000001202127211 */ /* 0x004fc800078008ff */
[----:B------:R-:W-:Y:S01]  /*4320*/  LEA.HI.X R17, R2, R17, R23, 0x1, P0 ;  /* 0x0000001102117211 */ /* 0x000fe200000f0c17 */
[----:B------:R-:W-:Y:S01]  /*4330*/  IMAD.MOV.U32 R2, RZ, RZ, -0x1 ;  /* 0xffffffffff027424 */ /* 0x000fe200078e00ff */
[----:B------:R-:W-:-:S04]  /*4340*/  ISETP.GE.U32.AND P0, PT, R18, UR4, PT ;  /* 0x0000000412007c0c */ /* 0x000fc8000bf06070 */
[----:B------:R-:W-:-:S13]  /*4350*/  ISETP.GE.U32.AND.EX P0, PT, R17, UR5, PT, P0 ;  /* 0x0000000511007c0c */ /* 0x000fda000bf06100 */
[----:B-1----:R-:W-:Y:S05]  /*4360*/  @P0 BRA `(.L_x_95) ;  /* 0x0000000400700947 */ /* 0x002fea0003800000 */
[----:B0---4-:R-:W0:Y:S01]  /*4370*/  S2R R10, SR_CTAID.X ;  /* 0x00000000000a7919 */ /* 0x011e220000002500 */
[----:B---3--:R-:W1:Y:S01]  /*4380*/  LDC.64 R8, c[0x0][0x628] ;  /* 0x00018a00ff087b82 */ /* 0x008e620000000a00 */
[----:B------:R-:W-:Y:S01]  /*4390*/  ULDC UR4, c[0x0][0x150] ;  /* 0x0000540000047ab9 */ /* 0x000fe20000000800 */
[----:B------:R-:W-:Y:S01]  /*43a0*/  IMAD.MOV.U32 R6, RZ, RZ, R18 ;  /* 0x000000ffff067224 */ /* 0x000fe200078e0012 */
[----:B------:R-:W2:Y:S01]  /*43b0*/  S2R R20, SR_CTAID.Y ;  /* 0x0000000000147919 */ /* 0x000ea20000002600 */
[----:B------:R-:W-:-:S04]  /*43c0*/  IMAD.MOV.U32 R7, RZ, RZ, R17 ;  /* 0x000000ffff077224 */ /* 0x000fc800078e0011 */
[----:B------:R-:W3:Y:S08]  /*43d0*/  LDC R15, c[0x0][0x144] ;  /* 0x00005100ff0f7b82 */ /* 0x000ef00000000800 */
[----:B------:R-:W4:Y:S08]  /*43e0*/  LDC R0, c[0x0][0x630] ;  /* 0x00018c00ff007b82 */ /* 0x000f300000000800 */
[----:B------:R-:W2:Y:S01]  /*43f0*/  LDC.64 R12, c[0x0][0x620] ;  /* 0x00018800ff0c7b82 */ /* 0x000ea20000000a00 */
[----:B-1----:R-:W-:-:S04]  /*4400*/  ISETP.NE.U32.AND P0, PT, R8, RZ, PT ;  /* 0x000000ff0800720c */ /* 0x002fc80003f05070 */
[----:B------:R-:W-:Y:S02]  /*4410*/  ISETP.NE.AND.EX P0, PT, R9, RZ, PT, P0 ;  /* 0x000000ff0900720c */ /* 0x000fe40003f05300 */
[----:B0-----:R-:W-:-:S05]  /*4420*/  I2FP.F32.U32 R2, R10 ;  /* 0x0000000a00027245 */ /* 0x001fca0000201000 */
[----:B------:R-:W-:-:S04]  /*4430*/  FMUL R2, R2, UR4 ;  /* 0x0000000402027c20 */ /* 0x000fc80008400000 */
[----:B------:R0:W1:Y:S02]  /*4440*/  F2I.U32.TRUNC.NTZ R14, R2 ;  /* 0x00000002000e7305 */ /* 0x000064000020f000 */
[----:B---34-:R-:W-:Y:S05]  /*4450*/  @!P0 BRA `(.L_x_96) ;  /* 0x0000000000288947 */ /* 0x018fea0003800000 */
[----:B------:R-:W3:Y:S02]  /*4460*/  LDC R3, c[0x0][0x634] ;  /* 0x00018d00ff037b82 */ /* 0x000ee40000000800 */
[----:B---3--:R-:W-:-:S05]  /*4470*/  IADD3 R7, P0, R18, R3, RZ ;  /* 0x0000000312077210 */ /* 0x008fca0007f1e0ff */
[----:B------:R-:W-:-:S04]  /*4480*/  IMAD.X R11, RZ, RZ, R17, P0 ;  /* 0x000000ffff0b7224 */ /* 0x000fc800000e0611 */
[----:B0-----:R-:W-:-:S04]  /*4490*/  IMAD.WIDE.U32 R2, R11, R8, RZ ;  /* 0x000000080b027225 */ /* 0x001fc800078e00ff */
[----:B------:R-:W-:-:S04]  /*44a0*/  IMAD.WIDE.U32 R4, P0, R7, R9, R2 ;  /* 0x0000000907047225 */ /* 0x000fc80007800002 */
[----:B------:R-:W-:-:S04]  /*44b0*/  IMAD.WIDE.U32 R2, R7, R8, RZ ;  /* 0x0000000807027225 */ /* 0x000fc800078e00ff */
[----:B------:R-:W-:Y:S01]  /*44c0*/  IMAD.X R7, RZ, RZ, RZ, P0 ;  /* 0x000000ffff077224 */ /* 0x000fe200000e06ff */
[----:B------:R-:W-:Y:S01]  /*44d0*/  IADD3 RZ, P0, R3, R4, RZ ;  /* 0x0000000403ff7210 */ /* 0x000fe20007f1e0ff */
[----:B------:R-:W-:-:S04]  /*44e0*/  IMAD.MOV.U32 R6, RZ, RZ, R5 ;  /* 0x000000ffff067224 */ /* 0x000fc800078e0005 */
[----:B------:R-:W-:-:S08]  /*44f0*/  IMAD.WIDE.U32.X R6, R11, R9, R6, P0 ;  /* 0x000000090b067225 */ /* 0x000fd000000e0406 */
.L_x_96:
[----:B------:R-:W3:Y:S01]  /*4500*/  LDC.64 R26, c[0x0][0x640] ;  /* 0x00019000ff1a7b82 */ /* 0x000ee20000000a00 */
[-C--:B------:R-:W-:Y:S01]  /*4510*/  SHF.R.U64 R11, R6, R0.reuse, R7 ;  /* 0x00000000060b7219 */ /* 0x080fe20000001207 */
[----:B------:R-:W-:Y:S01]  /*4520*/  IMAD.MOV.U32 R19, RZ, RZ, R17 ;  /* 0x000000ffff137224 */ /* 0x000fe200078e0011 */
[----:B------:R-:W-:Y:S01]  /*4530*/  SHF.R.U32.HI R0, RZ, R0, R7 ;  /* 0x00000000ff007219 */ /* 0x000fe20000011607 */
[----:B-1----:R-:W-:Y:S01]  /*4540*/  IMAD.MOV R14, RZ, RZ, -R14 ;  /* 0x000000ffff0e7224 */ /* 0x002fe200078e0a0e */
[----:B------:R-:W-:Y:S01]  /*4550*/  IADD3 R5, P0, RZ, -R11, RZ ;  /* 0x8000000bff057210 */ /* 0x000fe20007f1e0ff */
[----:B------:R-:W-:Y:S01]  /*4560*/  ULDC UR4, c[0x0][0x154] ;  /* 0x0000550000047ab9 */ /* 0x000fe20000000800 */
[----:B------:R-:W-:Y:S01]  /*4570*/  IMAD.MOV.U32 R7, RZ, RZ, 0x1 ;  /* 0x00000001ff077424 */ /* 0x000fe200078e00ff */
[----:B------:R-:W1:Y:S01]  /*4580*/  LDC R4, c[0x0][0x618] ;  /* 0x00018600ff047b82 */ /* 0x000e620000000800 */
[----:B------:R-:W-:Y:S02]  /*4590*/  IMAD R22, R15, R14, R10 ;  /* 0x0000000e0f167224 */ /* 0x000fe400078e020a */
[----:B------:R-:W-:-:S04]  /*45a0*/  IMAD.X R3, RZ, RZ, ~R0, P0 ;  /* 0x000000ffff037224 */ /* 0x000fc800000e0e00 */
[-C--:B--2---:R-:W-:Y:S01]  /*45b0*/  IMAD R0, R3, R12.reuse, RZ ;  /* 0x0000000c03007224 */ /* 0x084fe200078e02ff */
[----:B------:R-:W2:Y:S01]  /*45c0*/  LDC R6, c[0x0][0x608] ;  /* 0x00018200ff067b82 */ /* 0x000ea20000000800 */
[----:B0-----:R-:W-:-:S04]  /*45d0*/  IMAD.WIDE.U32 R2, R5, R12, R18 ;  /* 0x0000000c05027225 */ /* 0x001fc800078e0012 */
[----:B------:R-:W-:Y:S01]  /*45e0*/  IMAD R5, R5, R13, R0 ;  /* 0x0000000d05057224 */ /* 0x000fe200078e0200 */
[----:B------:R-:W-:Y:S02]  /*45f0*/  I2FP.F32.U32 R0, R20 ;  /* 0x0000001400007245 */ /* 0x000fe40000201000 */
[----:B------:R-:W0:Y:S01]  /*4600*/  LDC R24, c[0x0][0x658] ;  /* 0x00019600ff187b82 */ /* 0x000e220000000800 */
[----:B------:R-:W-:Y:S01]  /*4610*/  IMAD.IADD R3, R3, 0x1, R5 ;  /* 0x0000000103037824 */ /* 0x000fe200078e0205 */
[----:B---3--:R-:W-:Y:S01]  /*4620*/  ISETP.NE.U32.AND P0, PT, R26, RZ, PT ;  /* 0x000000ff1a00720c */ /* 0x008fe20003f05070 */
[----:B------:R-:W-:Y:S01]  /*4630*/  FMUL R0, R0, UR4 ;  /* 0x0000000400007c20 */ /* 0x000fe20008400000 */
[----:B------:R-:W-:Y:S02]  /*4640*/  IMAD.MOV.U32 R5, RZ, RZ, -0x1 ;  /* 0xffffffffff057424 */ /* 0x000fe400078e00ff */
[----:B------:R-:W-:Y:S01]  /*4650*/  ISETP.NE.AND.EX P0, PT, R27, RZ, PT, P0 ;  /* 0x000000ff1b00720c */ /* 0x000fe20003f05300 */
[----:B------:R3:W4:Y:S01]  /*4660*/  F2I.U32.TRUNC.NTZ R12, R0 ;  /* 0x00000000000c7305 */ /* 0x000722000020f000 */
[----:B------:R-:W3:Y:S01]  /*4670*/  LDC R15, c[0x0][0x148] ;  /* 0x00005200ff0f7b82 */ /* 0x000ee20000000800 */
[----:B-1----:R-:W-:-:S02]  /*4680*/  SHF.R.U64 R10, R2, R4, R3 ;  /* 0x00000004020a7219 */ /* 0x002fc40000001203 */
[----:B------:R-:W-:-:S05]  /*4690*/  SHF.R.U32.HI R3, RZ, R4, R3 ;  /* 0x00000004ff037219 */ /* 0x000fca0000011603 */
[----:B------:R-:W1:Y:S01]  /*46a0*/  LDC R14, c[0x0][0x600] ;  /* 0x00018000ff0e7b82 */ /* 0x000e620000000800 */
[-CC-:B--2---:R-:W-:Y:S02]  /*46b0*/  SHF.R.U64 R8, R10, R6.reuse, R3.reuse ;  /* 0x000000060a087219 */ /* 0x184fe40000001203 */
[----:B------:R-:W-:-:S05]  /*46c0*/  SHF.R.U32.HI R3, RZ, R6, R3 ;  /* 0x00000006ff037219 */ /* 0x000fca0000011603 */
[----:B------:R-:W2:Y:S01]  /*46d0*/  LDC R21, c[0x0][0x648] ;  /* 0x00019200ff157b82 */ /* 0x000ea20000000800 */
[-CC-:B0-----:R-:W-:Y:S02]  /*46e0*/  SHF.R.U64 R13, R8, R24.reuse, R3.reuse ;  /* 0x00000018080d7219 */ /* 0x181fe40000001203 */
[-C--:B------:R-:W-:Y:S02]  /*46f0*/  SHF.L.U32 R5, R5, R24.reuse, RZ ;  /* 0x0000001805057219 */ /* 0x080fe400000006ff */
[-C--:B------:R-:W-:Y:S01]  /*4700*/  SHF.R.U32.HI R3, RZ, R24.reuse, R3 ;  /* 0x00000018ff037219 */ /* 0x080fe20000011603 */
[----:B------:R-:W-:Y:S01]  /*4710*/  IMAD.MOV.U32 R2, RZ, RZ, R13 ;  /* 0x000000ffff027224 */ /* 0x000fe200078e000d */
[----:B------:R-:W-:Y:S01]  /*4720*/  SHF.L.U32 R24, R7, R24, RZ ;  /* 0x0000001807187219 */ /* 0x000fe200000006ff */
[----:B------:R-:W0:Y:S01]  /*4730*/  LDC R25, c[0x0][0x638] ;  /* 0x00018e00ff197b82 */ /* 0x000e220000000800 */
[----:B------:R-:W-:-:S07]  /*4740*/  LOP3.LUT R19, RZ, R5, RZ, 0x33, !PT ;  /* 0x00000005ff137212 */ /* 0x000fce00078e33ff */
[----:B------:R-:W0:Y:S01]  /*4750*/  LDC R28, c[0x0][0x610] ;  /* 0x00018400ff1c7b82 */ /* 0x000e220000000800 */
[----:B----4-:R-:W-:Y:S05]  /*4760*/  @!P0 BRA `(.L_x_97) ;  /* 0x0000000000288947 */ /* 0x010fea0003800000 */
[----:B---3--:R-:W3:Y:S02]  /*4770*/  LDC R0, c[0x0][0x64c] ;  /* 0x00019300ff007b82 */ /* 0x008ee40000000800 */
[----:B---3--:R-:W-:-:S05]  /*4780*/  IADD3 R7, P0, R13, R0, RZ ;  /* 0x000000000d077210 */ /* 0x008fca0007f1e0ff */
        /* <DEDUP_REMOVED lines=8> */
.L_x_97:
[----:B------:R-:W4:Y:S01]  /*4810*/  LDC R4, c[0x0][0x65c] ;  /* 0x00019700ff047b82 */ /* 0x000f220000000800 */
[----:B--23--:R-:W-:Y:S01]  /*4820*/  SHF.R.U64 R0, R2, R21, R3 ;  /* 0x0000001502007219 */ /* 0x00cfe20000001203 */
[----:B-1----:R-:W-:Y:S01]  /*4830*/  VIADD R3, R14, 0xffffffff ;  /* 0xffffffff0e037836 */ /* 0x002fe20000000000 */
[----:B------:R-:W-:Y:S01]  /*4840*/  LOP3.LUT R19, R8, R19, RZ, 0xc0, !PT ;  /* 0x0000001308137212 */ /* 0x000fe200078ec0ff */
[----:B------:R-:W-:Y:S02]  /*4850*/  IMAD.MOV R12, RZ, RZ, -R12 ;  /* 0x000000ffff0c7224 */ /* 0x000fe400078e0a0c */
[----:B------:R-:W-:Y:S01]  /*4860*/  IMAD.MOV R2, RZ, RZ, -R0 ;  /* 0x000000ffff027224 */ /* 0x000fe200078e0a00 */
[----:B------:R-:W-:Y:S01]  /*4870*/  LOP3.LUT R3, R10, R3, RZ, 0xc0, !PT ;  /* 0x000000030a037212 */ /* 0x000fe200078ec0ff */
[----:B------:R-:W-:Y:S02]  /*4880*/  IMAD R19, R24, R0, R19 ;  /* 0x0000000018137224 */ /* 0x000fe400078e0213 */
[----:B0-----:R-:W-:-:S04]  /*4890*/  IMAD R0, R2, R25, R13 ;  /* 0x0000001902007224 */ /* 0x001fc800078e020d */
[----:B------:R-:W-:Y:S01]  /*48a0*/  IMAD R2, R0, R14, R3 ;  /* 0x0000000e00027224 */ /* 0x000fe200078e0203 */
[----:B----4-:R-:W-:Y:S01]  /*48b0*/  ISETP.NE.AND P0, PT, R4, 0x1, PT ;  /* 0x000000010400780c */ /* 0x010fe20003f05270 */
[----:B------:R-:W-:-:S05]  /*48c0*/  IMAD.MOV.U32 R4, RZ, RZ, 0x1 ;  /* 0x00000001ff047424 */ /* 0x000fca00078e00ff */
[----:B------:R-:W-:-:S07]  /*48d0*/  PRMT R0, R4, 0x7610, R0 ;  /* 0x0000761004007816 */ /* 0x000fce0000000000 */
[----:B------:R-:W-:-:S04]  /*48e0*/  @P0 IMAD R22, R15, R12, R20 ;  /* 0x0000000c0f160224 */ /* 0x000fc800078e0214 */
[----:B------:R-:W-:-:S05]  /*48f0*/  IMAD R19, R19, R28, R22 ;  /* 0x0000001c13137224 */ /* 0x000fca00078e0216 */
[----:B------:R-:W-:Y:S02]  /*4900*/  SEL R22, R2, R19, !P0 ;  /* 0x0000001302167207 */ /* 0x000fe40004000000 */
[----:B------:R-:W-:Y:S01]  /*4910*/  SEL R19, R19, R2, !P0 ;  /* 0x0000000213137207 */ /* 0x000fe20004000000 */
[----:B------:R-:W-:-:S07]  /*4920*/  IMAD.MOV.U32 R2, RZ, RZ, R11 ;  /* 0x000000ffff027224 */ /* 0x000fce00078e000b */
.L_x_95:
[----:B------:R-:W-:Y:S02]  /*4930*/  LOP3.LUT P0, RZ, R0, 0xff, RZ, 0xc0, !PT ;  /* 0x000000ff00ff7812 */ /* 0x000fe4000780c0ff */
[----:B------:R-:W-:-:S11]  /*4940*/  LOP3.LUT R71, R71, 0x1, RZ, 0x3c, !PT ;  /* 0x0000000147477812 */ /* 0x000fd600078e3cff */
[----:B------:R-:W-:Y:S05]  /*4950*/  @P0 BRA `(.L_x_98) ;  /* 0xffffffc800cc0947 */ /* 0x000fea000383ffff */
[----:B------:R-:W-:Y:S05]  /*4960*/  EXIT ;  /* 0x000000000000794d */ /* 0x000fea0003800000 */
.L_x_13:
[----:B------:R-:W-:-:S08]  /*4970*/  ISETP.NE.AND P0, PT, R0, RZ, PT ;  /* 0x000000ff0000720c */ /* 0x000fd00003f05270 */
[----:B0-----:R-:W0:-:S00]  /*4980*/  USETMAXREG.DEALLOC.CTAPOOL 0x28 ;  /* 0x00000028000079c8 */ /* 0x001e0000080e0500 */
[----:B------:R-:W-:Y:S05]  /*4990*/  @P0 EXIT ;  /* 0x000000000000094d */ /* 0x000fea0003800000 */
[----:B0-----:R-:W-:Y:S01]  /*49a0*/  LOP3.LUT P0, RZ, R8, 0xff, RZ, 0xc0, !PT ;  /* 0x000000ff08ff7812 */ /* 0x001fe2000780c0ff */
[----:B------:R-:W-:Y:S02]  /*49b0*/  IMAD.MOV.U32 R0, RZ, RZ, 0x1 ;  /* 0x00000001ff007424 */ /* 0x000fe400078e00ff */
[----:B------:R-:W-:-:S10]  /*49c0*/  IMAD.MOV.U32 R7, RZ, RZ, RZ ;  /* 0x000000ffff077224 */ /* 0x000fd400078e00ff */
[----:B------:R-:W-:Y:S05]  /*49d0*/  @!P0 BRA `(.L_x_99) ;  /* 0x0000000c00148947 */ /* 0x000fea0003800000 */
[----:B------:R-:W-:Y:S01]  /*49e0*/  LOP3.LUT P0, RZ, R4, 0x1f, RZ, 0xc0, !PT ;  /* 0x0000001f04ff7812 */ /* 0x000fe2000780c0ff */
[----:B------:R-:W-:Y:S01]  /*49f0*/  ULDC UR5, c[0x0][0x658] ;  /* 0x0001960000057ab9 */ /* 0x000fe20000000800 */
[----:B------:R-:W-:Y:S01]  /*4a00*/  UMOV UR6, 0xffffffff ;  /* 0xffffffff00067882 */ /* 0x000fe20000000000 */
[----:B------:R-:W-:Y:S01]  /*4a10*/  BSSY B0, `(.L_x_99) ;  /* 0x00000c1000007945 */ /* 0x000fe20003800000 */
[----:B------:R-:W-:Y:S01]  /*4a20*/  USHF.L.U32 UR6, UR6, UR5, URZ ;  /* 0x0000000506067299 */ /* 0x000fe2000800063f */
[C---:B------:R-:W-:Y:S01]  /*4a30*/  ISETP.NE.AND P2, PT, R3.reuse, RZ, PT ;  /* 0x000000ff0300720c */ /* 0x040fe20003f45270 */
[----:B------:R-:W-:Y:S01]  /*4a40*/  IMAD.MOV.U32 R8, RZ, RZ, 0x1 ;  /* 0x00000001ff087424 */ /* 0x000fe200078e00ff */
[----:B------:R-:W-:Y:S01]  /*4a50*/  ISETP.NE.OR P0, PT, R3, RZ, !P0 ;  /* 0x000000ff0300720c */ /* 0x000fe20004705670 */
[----:B------:R-:W-:Y:S01]  /*4a60*/  IMAD.MOV.U32 R0, RZ, RZ, 0x1 ;  /* 0x00000001ff007424 */ /* 0x000fe200078e00ff */
[----:B------:R-:W-:Y:S01]  /*4a70*/  LOP3.LUT R6, R16, 0x2, RZ, 0xfc, !PT ;  /* 0x0000000210067812 */ /* 0x000fe200078efcff */
[----:B------:R-:W-:Y:S01]  /*4a80*/  IMAD.MOV.U32 R7, RZ, RZ, RZ ;  /* 0x000000ffff077224 */ /* 0x000fe200078e00ff */
[----:B------:R-:W-:Y:S01]  /*4a90*/  ULDC UR4, c[0x0][0x600] ;  /* 0x0001800000047ab9 */ /* 0x000fe20000000800 */
[----:B------:R-:W-:Y:S01]  /*4aa0*/  UMOV UR7, 0x1 ;  /* 0x0000000100077882 */ /* 0x000fe20000000000 */
[----:B------:R-:W-:-:S02]  /*4ab0*/  UIADD3 UR19, UR40, 0x1, URZ ;  /* 0x0000000128137890 */ /* 0x000fc4000fffe03f */
[----:B------:R-:W-:Y:S02]  /*4ac0*/  UIADD3 UR15, UR4, -0x1, URZ ;  /* 0xffffffff040f7890 */ /* 0x000fe4000fffe03f */
[----:B------:R-:W-:Y:S02]  /*4ad0*/  USHF.L.U32 UR17, UR7, UR5, URZ ;  /* 0x0000000507117299 */ /* 0x000fe4000800063f */
[----:B------:R-:W-:Y:S01]  /*4ae0*/  ULOP3.LUT UR16, URZ, UR6, URZ, 0x33, !UPT ;  /* 0x000000063f107292 */ /* 0x000fe2000f8e333f */
[----:B------:R-:W-:-:S11]  /*4af0*/  ULDC.64 UR20, c[0x0][0x198] ;  /* 0x0000660000147ab9 */ /* 0x000fd60000000a00 */
.L_x_111:
[----:B------:R-:W-:-:S03]  /*4b00*/  UMOV UR4, 0xffffffff ;  /* 0xffffffff00047882 */ /* 0x000fc60000000000 */
[----:B------:R-:W-:Y:S05]  /*4b10*/  BRA.DIV UR4, `(.L_x_100) ;  /* 0x0000000e04b47947 */ /* 0x000fea000b800000 */
[----:B------:R-:W-:-:S13]  /*4b20*/  ELECT P6, URZ, PT ;  /* 0x00000000003f782f */ /* 0x000fda00038c0000 */
.L_x_123:
[----:B------:R-:W0:Y:S01]  /*4b30*/  LDC R3, c[0x0][0x28c] ;  /* 0x0000a300ff037b82 */ /* 0x000e220000000800 */
[----:B------:R-:W-:Y:S01]  /*4b40*/  BSSY B1, `(.L_x_101) ;  /* 0x0000035000017945 */ /* 0x000fe20003800000 */
[----:B0-----:R-:W-:-:S13]  /*4b50*/  ISETP.LT.OR P6, PT, R3, 0x1, !P6 ;  /* 0x000000010300780c */ /* 0x001fda00077c1670 */
[----:B------:R-:W-:Y:S05]  /*4b60*/  @P6 BRA `(.L_x_102) ;  /* 0x0000000000c86947 */ /* 0x000fea0003800000 */
[----:B------:R-:W-:Y:S02]  /*4b70*/  IMAD.SHL.U32 R22, R22, 0x40, RZ ;  /* 0x0000004016167824 */ /* 0x000fe400078e00ff */
[----:B------:R-:W-:Y:S02]  /*4b80*/  IMAD.SHL.U32 R19, R19, 0x40, RZ ;  /* 0x0000004013137824 */ /* 0x000fe400078e00ff */
[----:B------:R-:W-:Y:S02]  /*4b90*/  IMAD.MOV.U32 R12, RZ, RZ, RZ ;  /* 0x000000ffff0c7224 */ /* 0x000fe400078e00ff */
[----:B------:R-:W-:Y:S02]  /*4ba0*/  IMAD.U32 R13, RZ, RZ, UR19 ;  /* 0x00000013ff0d7e24 */ /* 0x000fe4000f8e00ff */
[----:B------:R-:W-:Y:S02]  /*4bb0*/  IMAD.MOV.U32 R3, RZ, RZ, R0 ;  /* 0x000000ffff037224 */ /* 0x000fe400078e0000 */
[----:B------:R-:W-:-:S07]  /*4bc0*/  IMAD.MOV.U32 R4, RZ, RZ, R7 ;  /* 0x000000ffff047224 */ /* 0x000fce00078e0007 */
.L_x_106:
[----:B------:R-:W0:Y:S01]  /*4bd0*/  S2R R10, SR_CgaCtaId ;  /* 0x00000000000a7919 */ /* 0x000e220000008800 */
[----:B------:R-:W-:Y:S01]  /*4be0*/  MOV R5, 0x400 ;  /* 0x0000040000057802 */ /* 0x000fe20000000f00 */
[----:B------:R-:W1:Y:S03]  /*4bf0*/  @!P2 LDC R9, c[0x0][0x500] ;  /* 0x00014000ff09ab82 */ /* 0x000e660000000800 */
[----:B0-----:R-:W-:Y:S02]  /*4c00*/  LEA R11, R10, R5, 0x18 ;  /* 0x000000050a0b7211 */ /* 0x001fe400078ec0ff */
[----:B------:R-:W-:-:S03]  /*4c10*/  SHF.L.U32 R5, R3, 0x1f, RZ ;  /* 0x0000001f03057819 */ /* 0x000fc600000006ff */
[----:B------:R-:W-:-:S04]  /*4c20*/  IMAD R10, R4, 0x8, R11 ;  /* 0x00000008040a7824 */ /* 0x000fc800078e020b */
[----:B------:R-:W0:Y:S02]  /*4c30*/  SYNCS.PHASECHK.TRANS64.TRYWAIT P1, [R10+URZ+0x18], R5 ;  /* 0x000018050a0075a7 */ /* 0x000e24000802017f */
[----:B01----:R-:W-:Y:S05]  /*4c40*/  @!P1 BRA `(.L_x_103) ;  /* 0x0000000c00889947 */ /* 0x003fea0003800000 */
.L_x_124:
[----:B0-----:R-:W-:Y:S01]  /*4c50*/  PRMT R5, R6, 0x9910, RZ ;  /* 0x0000991006057816 */ /* 0x001fe200000000ff */
[----:B------:R0:W-:Y:S03]  /*4c60*/  @!P2 SYNCS.ARRIVE.TRANS64 RZ, [R10+URZ], R9 ;  /* 0x000000090affa9a7 */ /* 0x0001e6000800003f */
[----:B------:R-:W-:-:S13]  /*4c70*/  ISETP.NE.AND P1, PT, R5, 0x2, PT ;  /* 0x000000020500780c */ /* 0x000fda0003f25270 */
[----:B0-----:R-:W-:Y:S05]  /*4c80*/  @P1 BRA `(.L_x_104) ;  /* 0x0000000000041947 */ /* 0x001fea0003800000 */
[----:B------:R-:W-:Y:S01]  /*4c90*/  BPT.TRAP 0x1 ;  /* 0x000000040000795c */ /* 0x000fe20000300000 */
.L_x_104:
[----:B------:R-:W-:Y:S05]  /*4ca0*/  @P0 BRA `(.L_x_105) ;  /* 0x0000000000040947 */ /* 0x000fea0003800000 */
[----:B------:R-:W-:Y:S01]  /*4cb0*/  BPT.TRAP 0x1 ;  /* 0x000000040000795c */ /* 0x000fe20000300000 */
.L_x_105:
[----:B------:R-:W-:Y:S01]  /*4cc0*/  IMAD R11, R4, 0x2000, R11 ;  /* 0x00002000040b7824 */ /* 0x000fe200078e020b */
[----:B------:R-:W-:Y:S01]  /*4cd0*/  R2UR UR9, R10 ;  /* 0x000000000a0972ca */ /* 0x000fe200000e0000 */
[----:B------:R-:W-:Y:S01]  /*4ce0*/  VIADD R13, R13, 0xffffffff ;  /* 0xffffffff0d0d7836 */ /* 0x000fe20000000000 */
[----:B------:R-:W-:Y:S01]  /*4cf0*/  UIADD3 UR4, UP0, UR20, 0xf0, URZ ;  /* 0x000000f014047890 */ /* 0x000fe2000ff1e03f */
[----:B------:R-:W-:Y:S01]  /*4d00*/  R2UR UR11, R19 ;  /* 0x00000000130b72ca */ /* 0x000fe200000e0000 */
[----:B------:R-:W-:Y:S01]  /*4d10*/  UIADD3 UR22, UP1, UR20, 0x1f0, URZ ;  /* 0x000001f014167890 */ /* 0x000fe2000ff3e03f */
[----:B------:R-:W-:Y:S01]  /*4d20*/  R2UR UR8, R11 ;  /* 0x000000000b0872ca */ /* 0x000fe200000e0000 */
[----:B------:R-:W-:Y:S01]  /*4d30*/  UIADD3.X UR5, URZ, UR21, URZ, UP0, !UPT ;  /* 0x000000153f057290 */ /* 0x000fe200087fe43f */
[----:B------:R-:W-:Y:S01]  /*4d40*/  R2UR UR10, R12 ;  /* 0x000000000c0a72ca */ /* 0x000fe200000e0000 */
[----:B------:R-:W-:Y:S01]  /*4d50*/  VIADD R4, R4, 0x1 ;  /* 0x0000000104047836 */ /* 0x000fe20000000000 */
[----:B------:R-:W-:Y:S01]  /*4d60*/  R2UR UR12, R2 ;  /* 0x00000000020c72ca */ /* 0x000fe200000e0000 */
[----:B------:R-:W-:Y:S01]  /*4d70*/  UIADD3.X UR23, URZ, UR21, URZ, UP1, !UPT ;  /* 0x000000153f177290 */ /* 0x000fe20008ffe43f */
[----:B------:R-:W-:Y:S01]  /*4d80*/  R2UR UR18, R22 ;  /* 0x00000000161272ca */ /* 0x000fe200000e0000 */
[----:B------:R-:W-:Y:S01]  /*4d90*/  UMOV UR6, 0x0 ;  /* 0x0000000000067882 */ /* 0x000fe20000000000 */
[----:B------:R-:W-:Y:S01]  /*4da0*/  ISETP.GT.AND P3, PT, R13, 0x1, PT ;  /* 0x000000010d00780c */ /* 0x000fe20003f64270 */
[----:B------:R-:W-:Y:S01]  /*4db0*/  UMOV UR7, 0x10000000 ;  /* 0x1000000000077882 */ /* 0x000fe20000000000 */
[----:B------:R-:W-:Y:S01]  /*4dc0*/  ISETP.NE.AND P1, PT, R4, 0x3, PT ;  /* 0x000000030400780c */ /* 0x000fe20003f25270 */
[----:B------:R-:W-:-:S02]  /*4dd0*/  VIADD R12, R12, 0x20 ;  /* 0x000000200c0c7836 */ /* 0x000fc40000000000 */
[----:B------:R-:W-:Y:S01]  /*4de0*/  UIADD3 UR13, UR8, 0x100, URZ ;  /* 0x00000100080d7890 */ /* 0x000fe2000fffe03f */
[----:B------:R-:W-:Y:S01]  /*4df0*/  SEL R10, RZ, 0x1, P1 ;  /* 0x00000001ff0a7807 */ /* 0x000fe20000800000 */
[----:B------:R-:W-:Y:S01]  /*4e00*/  UIADD3 UR14, UR8, 0x6100, URZ ;  /* 0x00006100080e7890 */ /* 0x000fe2000fffe03f */
[----:B------:R-:W-:Y:S02]  /*4e10*/  SEL R4, R4, RZ, P1 ;  /* 0x000000ff04047207 */ /* 0x000fe40000800000 */
[----:B------:R-:W-:Y:S02]  /*4e20*/  LOP3.LUT R3, R3, R10, RZ, 0x3c, !PT ;  /* 0x0000000a03037212 */ /* 0x000fe400078e3cff */
[----:B------:R-:W-:Y:S02]  /*4e30*/  UMOV UR8, UR13 ;  /* 0x0000000d00087c82 */ /* 0x000fe40008000000 */
[----:B------:R0:W-:Y:S02]  /*4e40*/  UTMALDG.3D [UR8], [UR4], desc[UR6] ;  /* 0x00000608040075b4 */ /* 0x0001e40008011000 */
[----:B0-----:R-:W-:Y:S01]  /*4e50*/  UMOV UR8, UR14 ;  /* 0x0000000e00087c82 */ /* 0x001fe20008000000 */
[----:B------:R-:W-:-:S02]  /*4e60*/  UMOV UR11, UR18 ;  /* 0x00000012000b7c82 */ /* 0x000fc40008000000 */
[----:B------:R0:W-:Y:S02]  /*4e70*/  UTMALDG.3D [UR8], [UR22], desc[UR6] ;  /* 0x00000608160075b4 */ /* 0x0001e40008011000 */
[----:B0-----:R-:W-:Y:S05]  /*4e80*/  @P3 BRA `(.L_x_106) ;  /* 0xfffffffc00503947 */ /* 0x001fea000383ffff */
.L_x_102:
[----:B------:R-:W-:Y:S05]  /*4e90*/  BSYNC B1 ;  /* 0x0000000000017941 */ /* 0x000fea0003800000 */
.L_x_101:
[----:B------:R-:W2:Y:S01]  /*4ea0*/  LDL.64 R10, [R1] ;  /* 0x00000000010a7983 */ /* 0x000ea20000100a00 */
[----:B------:R-:W-:Y:S01]  /*4eb0*/  LOP3.LUT P4, RZ, R8, 0xff, RZ, 0xc0, !PT ;  /* 0x000000ff08ff7812 */ /* 0x000fe2000788c0ff */
[----:B------:R-:W-:Y:S01]  /*4ec0*/  VIADD R4, R7, UR40 ;  /* 0x0000002807047c36 */ /* 0x000fe20008000000 */
[----:B------:R-:W-:Y:S01]  /*4ed0*/  ULDC.64 UR4, c[0x0][0x650] ;  /* 0x0001940000047ab9 */ /* 0x000fe20000000a00 */
[----:B------:R-:W-:Y:S01]  /*4ee0*/  IMAD.U32 R7, RZ, RZ, UR40 ;  /* 0x00000028ff077e24 */ /* 0x000fe2000f8e00ff */
[----:B------:R-:W-:Y:S01]  /*4ef0*/  UISETP.GE.U32.AND UP0, UPT, UR40, 0x3, UPT ;  /* 0x000000032800788c */ /* 0x000fe2000bf06070 */
[----:B------:R-:W-:Y:S01]  /*4f00*/  BSSY B1, `(.L_x_107) ;  /* 0x000006f000017945 */ /* 0x000fe20003800000 */
[----:B------:R-:W-:Y:S01]  /*4f10*/  ISETP.GT.U32.AND P1, PT, R4, 0x2, PT ;  /* 0x000000020400780c */ /* 0x000fe20003f24070 */
[----:B------:R-:W-:Y:S01]  /*4f20*/  IMAD.MOV.U32 R19, RZ, RZ, -0x1 ;  /* 0xffffffffff137424 */ /* 0x000fe200078e00ff */
[----:B------:R-:W-:Y:S01]  /*4f30*/  PRMT R8, RZ, 0x7610, R8 ;  /* 0x00007610ff087816 */ /* 0x000fe20000000008 */
[----:B------:R-:W-:Y:S01]  /*4f40*/  IMAD.MOV.U32 R22, RZ, RZ, -0x1 ;  /* 0xffffffffff167424 */ /* 0x000fe200078e00ff */
[----:B------:R-:W-:-:S02]  /*4f50*/  ISETP.LT.U32.AND P1, PT, R7, 0x3, P1 ;  /* 0x000000030700780c */ /* 0x000fc40000f21070 */
[----:B------:R-:W-:Y:S01]  /*4f60*/  PLOP3.LUT P3, PT, PT, PT, UP0, 0x80, 0x0 ;  /* 0x000000000000781c */ /* 0x000fe20003f6f008 */
[----:B------:R-:W0:Y:S01]  /*4f70*/  @P4 S2R R3, SR_CgaCtaId ;  /* 0x0000000000034919 */ /* 0x000e220000008800 */
[----:B------:R-:W-:-:S04]  /*4f80*/  @P4 MOV R2, 0x400 ;  /* 0x0000040000024802 */ /* 0x000fc80000000f00 */
[----:B0-----:R-:W-:Y:S01]  /*4f90*/  @P4 LEA R5, R3, R2, 0x18 ;  /* 0x0000000203054211 */ /* 0x001fe200078ec0ff */
[----:B------:R-:W-:-:S03]  /*4fa0*/  IMAD.WIDE.U32 R2, R4, -0x55555555, RZ ;  /* 0xaaaaaaab04027825 */ /* 0x000fc600078e00ff */
[----:B------:R0:W-:Y:S01]  /*4fb0*/  @P4 SYNCS.ARRIVE.TRANS64.A1T0 RZ, [R5+URZ+0x68], RZ ;  /* 0x000068ff05ff49a7 */ /* 0x0001e2000810003f */
[----:B------:R-:W-:Y:S01]  /*4fc0*/  IMAD.MOV.U32 R2, RZ, RZ, -0x1 ;  /* 0xffffffffff027424 */ /* 0x000fe200078e00ff */
[----:B0-----:R-:W-:Y:S02]  /*4fd0*/  SHF.R.U32.HI R5, RZ, 0x1, R3 ;  /* 0x00000001ff057819 */ /* 0x001fe40000011603 */
[----:B------:R-:W-:-:S03]  /*4fe0*/  SEL R3, RZ, 0x1, !P1 ;  /* 0x00000001ff037807 */ /* 0x000fc60004800000 */
[----:B------:R-:W-:Y:S01]  /*4ff0*/  IMAD R7, R5, -0x3, R4 ;  /* 0xfffffffd05077824 */ /* 0x000fe200078e0204 */
[----:B------:R-:W-:Y:S02]  /*5000*/  LOP3.LUT R0, R0, R3, RZ, 0x3c, !PT ;  /* 0x0000000300007212 */ /* 0x000fe400078e3cff */
[----:B------:R-:W-:Y:S02]  /*5010*/  PRMT R3, RZ, 0x7610, R3 ;  /* 0x00007610ff037816 */ /* 0x000fe40000000003 */
[----:B------:R-:W-:Y:S02]  /*5020*/  @P3 LOP3.LUT R0, R0, 0x1, R5, 0x78, !PT ;  /* 0x0000000100003812 */ /* 0x000fe400078e7805 */
[----:B--2---:R-:W-:-:S04]  /*5030*/  IADD3 R18, P4, R18, R10, RZ ;  /* 0x0000000a12127210 */ /* 0x004fc80007f9e0ff */
[----:B------:R-:W-:Y:S01]  /*5040*/  ISETP.GE.U32.AND P1, PT, R18, UR4, PT ;  /* 0x0000000412007c0c */ /* 0x000fe2000bf26070 */
[----:B------:R-:W-:-:S05]  /*5050*/  IMAD.X R17, R17, 0x1, R23, P4 ;  /* 0x0000000111117824 */ /* 0x000fca00020e0617 */
[----:B------:R-:W-:-:S13]  /*5060*/  ISETP.GE.U32.AND.EX P1, PT, R17, UR5, PT, P1 ;  /* 0x0000000511007c0c */ /* 0x000fda000bf26110 */
[----:B------:R-:W-:Y:S05]  /*5070*/  @P1 BRA `(.L_x_108) ;  /* 0x00000004005c1947 */ /* 0x000fea0003800000 */
[----:B------:R-:W0:Y:S01]  /*5080*/  S2R R11, SR_CTAID.X ;  /* 0x00000000000b7919 */ /* 0x000e220000002500 */
[----:B------:R-:W-:Y:S01]  /*5090*/  ULDC.64 UR4, c[0x0][0x628] ;  /* 0x00018a0000047ab9 */ /* 0x000fe20000000a00 */
[----:B------:R-:W1:Y:S01]  /*50a0*/  LDC R12, c[0x0][0x144] ;  /* 0x00005100ff0c7b82 */ /* 0x000e620000000800 */
[----:B------:R-:W-:Y:S01]  /*50b0*/  ISETP.NE.U32.AND P1, PT, RZ, UR4, PT ;  /* 0x00000004ff007c0c */ /* 0x000fe2000bf25070 */
[----:B------:R-:W2:Y:S01]  /*50c0*/  S2R R9, SR_CTAID.Y ;  /* 0x0000000000097919 */ /* 0x000ea20000002600 */
[----:B------:R-:W-:Y:S01]  /*50d0*/  ULDC UR6, c[0x0][0x150] ;  /* 0x0000540000067ab9 */ /* 0x000fe20000000800 */
[----:B------:R-:W-:Y:S01]  /*50e0*/  ULDC UR7, c[0x0][0x630] ;  /* 0x00018c0000077ab9 */ /* 0x000fe20000000800 */
[----:B------:R-:W-:Y:S01]  /*50f0*/  ISETP.NE.AND.EX P1, PT, RZ, UR5, PT, P1 ;  /* 0x00000005ff007c0c */ /* 0x000fe2000bf25310 */
[----:B------:R-:W-:Y:S01]  /*5100*/  IMAD.MOV.U32 R2, RZ, RZ, R18 ;  /* 0x000000ffff027224 */ /* 0x000fe200078e0012 */
[----:B0-----:R-:W-:-:S05]  /*5110*/  I2FP.F32.U32 R3, R11 ;  /* 0x0000000b00037245 */ /* 0x001fca0000201000 */
[----:B------:R-:W-:Y:S01]  /*5120*/  FMUL R14, R3, UR6 ;  /* 0x00000006030e7c20 */ /* 0x000fe20008400000 */
[----:B------:R-:W-:-:S05]  /*5130*/  IMAD.MOV.U32 R3, RZ, RZ, R17 ;  /* 0x000000ffff037224 */ /* 0x000fca00078e0011 */
[----:B--2---:R-:W-:Y:S05]  /*5140*/  @!P1 BRA `(.L_x_109) ;  /* 0x0000000000289947 */ /* 0x004fea0003800000 */
[----:B------:R-:W-:Y:S02]  /*5150*/  ULDC UR6, c[0x0][0x634] ;  /* 0x00018d0000067ab9 */ /* 0x000fe40000000800 */
[----:B------:R-:W-:-:S05]  /*5160*/  IADD3 R3, P1, R18, UR6, RZ ;  /* 0x0000000612037c10 */ /* 0x000fca000ff3e0ff */
[----:B------:R-:W-:-:S04]  /*5170*/  IMAD.X R13, RZ, RZ, R17, P1 ;  /* 0x000000ffff0d7224 */ /* 0x000fc800008e0611 */
[----:B------:R-:W-:-:S04]  /*5180*/  IMAD.WIDE.U32 R4, R13, UR4, RZ ;  /* 0x000000040d047c25 */ /* 0x000fc8000f8e00ff */
[----:B------:R-:W-:-:S04]  /*5190*/  IMAD.WIDE.U32 R4, P1, R3, UR5, R4 ;  /* 0x0000000503047c25 */ /* 0x000fc8000f820004 */
[----:B------:R-:W-:-:S04]  /*51a0*/  IMAD.WIDE.U32 R2, R3, UR4, RZ ;  /* 0x0000000403027c25 */ /* 0x000fc8000f8e00ff */
[----:B------:R-:W-:Y:S01]  /*51b0*/  IMAD.MOV.U32 R2, RZ, RZ, R5 ;  /* 0x000000ffff027224 */ /* 0x000fe200078e0005 */
[----:B------:R-:W-:Y:S01]  /*51c0*/  IADD3 RZ, P3, R3, R4, RZ ;  /* 0x0000000403ff7210 */ /* 0x000fe20007f7e0ff */
[----:B------:R-:W-:-:S04]  /*51d0*/  IMAD.X R3, RZ, RZ, RZ, P1 ;  /* 0x000000ffff037224 */ /* 0x000fc800008e06ff */
[----:B------:R-:W-:-:S08]  /*51e0*/  IMAD.WIDE.U32.X R2, R13, UR5, R2, P3 ;  /* 0x000000050d027c25 */ /* 0x000fd000098e0402 */
.L_x_109:
[--C-:B------:R-:W-:Y:S01]  /*51f0*/  SHF.R.U64 R10, R2, UR7, R3.reuse ;  /* 0x00000007020a7c19 */ /* 0x100fe20008001203 */
[----:B------:R-:W0:Y:S01]  /*5200*/  F2I.U32.TRUNC.NTZ R14, R14 ;  /* 0x0000000e000e7305 */ /* 0x000e22000020f000 */
[----:B------:R-:W-:Y:S01]  /*5210*/  SHF.R.U32.HI R2, RZ, UR7, R3 ;  /* 0x00000007ff027c19 */ /* 0x000fe20008011603 */
[----:B------:R-:W-:Y:S01]  /*5220*/  ULDC.64 UR4, c[0x0][0x620] ;  /* 0x0001880000047ab9 */ /* 0x000fe20000000a00 */
[----:B------:R-:W-:Y:S01]  /*5230*/  IADD3 R5, P1, RZ, -R10, RZ ;  /* 0x8000000aff057210 */ /* 0x000fe20007f3e0ff */
[----:B------:R-:W-:Y:S01]  /*5240*/  IMAD.MOV.U32 R3, RZ, RZ, R17 ;  /* 0x000000ffff037224 */ /* 0x000fe200078e0011 */
[----:B------:R-:W-:-:S03]  /*5250*/  ULDC.64 UR6, c[0x0][0x640] ;  /* 0x0001900000067ab9 */ /* 0x000fc60000000a00 */
[----:B------:R-:W-:Y:S01]  /*5260*/  IMAD.X R2, RZ, RZ, ~R2, P1 ;  /* 0x000000ffff027224 */ /* 0x000fe200008e0e02 */
[----:B------:R-:W-:-:S03]  /*5270*/  ISETP.NE.U32.AND P1, PT, RZ, UR6, PT ;  /* 0x00000006ff007c0c */ /* 0x000fc6000bf25070 */
[----:B------:R-:W-:Y:S01]  /*5280*/  IMAD R4, R2, UR4, RZ ;  /* 0x0000000402047c24 */ /* 0x000fe2000f8e02ff */
[----:B------:R-:W-:Y:S01]  /*5290*/  ISETP.NE.AND.EX P1, PT, RZ, UR7, PT, P1 ;  /* 0x00000007ff007c0c */ /* 0x000fe2000bf25310 */
[----:B------:R-:W-:-:S04]  /*52a0*/  IMAD.MOV.U32 R2, RZ, RZ, R18 ;  /* 0x000000ffff027224 */ /* 0x000fc800078e0012 */
[----:B------:R-:W-:Y:S01]  /*52b0*/  IMAD.WIDE.U32 R2, R5, UR4, R2 ;  /* 0x0000000405027c25 */ /* 0x000fe2000f8e0002 */
[----:B------:R-:W-:-:S03]  /*52c0*/  ULDC UR4, c[0x0][0x618] ;  /* 0x0001860000047ab9 */ /* 0x000fc60000000800 */
[----:B------:R-:W-:Y:S01]  /*52d0*/  IMAD R5, R5, UR5, R4 ;  /* 0x0000000505057c24 */ /* 0x000fe2000f8e0204 */
[----:B------:R-:W-:Y:S01]  /*52e0*/  ULDC UR5, c[0x0][0x154] ;  /* 0x0000550000057ab9 */ /* 0x000fe20000000800 */
[----:B0-----:R-:W-:Y:S02]  /*52f0*/  IMAD.MOV R4, RZ, RZ, -R14 ;  /* 0x000000ffff047224 */ /* 0x001fe400078e0a0e */
[----:B------:R-:W0:Y:S01]  /*5300*/  LDC R14, c[0x0][0x148] ;  /* 0x00005200ff0e7b82 */ /* 0x000e220000000800 */
[----:B------:R-:W-:Y:S02]  /*5310*/  IMAD.IADD R3, R3, 0x1, R5 ;  /* 0x0000000103037824 */ /* 0x000fe400078e0205 */
[----:B-1----:R-:W-:Y:S01]  /*5320*/  IMAD R11, R12, R4, R11 ;  /* 0x000000040c0b7224 */ /* 0x002fe200078e020b */
[----:B------:R-:W-:Y:S02]  /*5330*/  I2FP.F32.U32 R4, R9 ;  /* 0x0000000900047245 */ /* 0x000fe40000201000 */
[----:B------:R-:W-:-:S02]  /*5340*/  SHF.R.U64 R12, R2, UR4, R3 ;  /* 0x00000004020c7c19 */ /* 0x000fc40008001203 */
[----:B------:R-:W-:Y:S01]  /*5350*/  SHF.R.U32.HI R3, RZ, UR4, R3 ;  /* 0x00000004ff037c19 */ /* 0x000fe20008011603 */
[----:B------:R-:W-:Y:S01]  /*5360*/  FMUL R4, R4, UR5 ;  /* 0x0000000504047c20 */ /* 0x000fe20008400000 */
[----:B------:R-:W-:Y:S02]  /*5370*/  ULDC UR4, c[0x0][0x608] ;  /* 0x0001820000047ab9 */ /* 0x000fe40000000800 */
[--C-:B------:R-:W-:Y:S01]  /*5380*/  SHF.R.U64 R15, R12, UR4, R3.reuse ;  /* 0x000000040c0f7c19 */ /* 0x100fe20008001203 */
[----:B------:R1:W2:Y:S01]  /*5390*/  F2I.U32.TRUNC.NTZ R20, R4 ;  /* 0x0000000400147305 */ /* 0x0002a2000020f000 */
[----:B------:R-:W-:Y:S01]  /*53a0*/  SHF.R.U32.HI R2, RZ, UR4, R3 ;  /* 0x00000004ff027c19 */ /* 0x000fe20008011603 */
[----:B------:R-:W-:-:S03]  /*53b0*/  ULDC UR4, c[0x0][0x658] ;  /* 0x0001960000047ab9 */ /* 0x000fc60000000800 */
[--C-:B------:R-:W-:Y:S02]  /*53c0*/  SHF.R.U64 R13, R15, UR4, R2.reuse ;  /* 0x000000040f0d7c19 */ /* 0x100fe40008001202 */
[----:B------:R-:W-:-:S03]  /*53d0*/  SHF.R.U32.HI R19, RZ, UR4, R2 ;  /* 0x00000004ff137c19 */ /* 0x000fc60008011602 */
[----:B------:R-:W-:Y:S02]  /*53e0*/  IMAD.MOV.U32 R2, RZ, RZ, R13 ;  /* 0x000000ffff027224 */ /* 0x000fe400078e000d */
[----:B------:R-:W-:Y:S01]  /*53f0*/  IMAD.MOV.U32 R3, RZ, RZ, R19 ;  /* 0x000000ffff037224 */ /* 0x000fe200078e0013 */
[----:B-1----:R-:W-:Y:S06]  /*5400*/  @!P1 BRA `(.L_x_110) ;  /* 0x0000000000289947 */ /* 0x002fec0003800000 */
        /* <DEDUP_REMOVED lines=10> */
.L_x_110:
[----:B------:R-:W1:Y:S01]  /*54b0*/  LDC R4, c[0x0][0x65c] ;  /* 0x00019700ff047b82 */ /* 0x000e620000000800 */
[----:B------:R-:W-:Y:S01]  /*54c0*/  ULDC UR4, c[0x0][0x648] ;  /* 0x0001920000047ab9 */ /* 0x000fe20000000800 */
[----:B------:R-:W-:Y:S01]  /*54d0*/  LOP3.LUT R15, R15, UR16, RZ, 0xc0, !PT ;  /* 0x000000100f0f7c12 */ /* 0x000fe2000f8ec0ff */
[----:B--2---:R-:W-:Y:S01]  /*54e0*/  IMAD.MOV R20, RZ, RZ, -R20 ;  /* 0x000000ffff147224 */ /* 0x004fe200078e0a14 */
[----:B------:R-:W-:Y:S01]  /*54f0*/  SHF.R.U64 R2, R2, UR4, R3 ;  /* 0x0000000402027c19 */ /* 0x000fe20008001203 */
[----:B------:R-:W-:Y:S01]  /*5500*/  ULDC UR4, c[0x0][0x638] ;  /* 0x00018e0000047ab9 */ /* 0x000fe20000000800 */
[----:B------:R-:W-:Y:S01]  /*5510*/  LOP3.LUT R12, R12, UR15, RZ, 0xc0, !PT ;  /* 0x0000000f0c0c7c12 */ /* 0x000fe2000f8ec0ff */
[----:B------:R-:W-:Y:S01]  /*5520*/  ULDC UR5, c[0x0][0x610] ;  /* 0x0001840000057ab9 */ /* 0x000fe20000000800 */
[----:B------:R-:W-:Y:S01]  /*5530*/  IMAD.MOV.U32 R3, RZ, RZ, 0x1 ;  /* 0x00000001ff037424 */ /* 0x000fe200078e00ff */
[----:B-1----:R-:W-:Y:S01]  /*5540*/  ISETP.NE.AND P1, PT, R4, 0x1, PT ;  /* 0x000000010400780c */ /* 0x002fe20003f25270 */
[----:B------:R-:W-:-:S02]  /*5550*/  IMAD.MOV R4, RZ, RZ, -R2 ;  /* 0x000000ffff047224 */ /* 0x000fc400078e0a02 */
[----:B------:R-:W-:Y:S02]  /*5560*/  IMAD R2, R2, UR17, R15 ;  /* 0x0000001102027c24 */ /* 0x000fe4000f8e020f */
[----:B------:R-:W-:Y:S01]  /*5570*/  IMAD R13, R4, UR4, R13 ;  /* 0x00000004040d7c24 */ /* 0x000fe2000f8e020d */
[----:B------:R-:W-:-:S07]  /*5580*/  ULDC UR4, c[0x0][0x600] ;  /* 0x0001800000047ab9 */ /* 0x000fce0000000800 */
[----:B0-----:R-:W-:-:S04]  /*5590*/  @P1 IMAD R11, R14, R20, R9 ;  /* 0x000000140e0b1224 */ /* 0x001fc800078e0209 */
[----:B------:R-:W-:Y:S02]  /*55a0*/  IMAD R11, R2, UR5, R11 ;  /* 0x00000005020b7c24 */ /* 0x000fe4000f8e020b */
[----:B------:R-:W-:-:S05]  /*55b0*/  IMAD R2, R13, UR4, R12 ;  /* 0x000000040d027c24 */ /* 0x000fca000f8e020c */
[----:B------:R-:W-:Y:S02]  /*55c0*/  SEL R22, R2, R11, !P1 ;  /* 0x0000000b02167207 */ /* 0x000fe40004800000 */
[----:B------:R-:W-:Y:S01]  /*55d0*/  SEL R19, R11, R2, !P1 ;  /* 0x000000020b137207 */ /* 0x000fe20004800000 */
[----:B------:R-:W-:-:S07]  /*55e0*/  IMAD.MOV.U32 R2, RZ, RZ, R10 ;  /* 0x000000ffff027224 */ /* 0x000fce00078e000a */
.L_x_108:
[----:B------:R-:W-:Y:S05]  /*55f0*/  BSYNC B1 ;  /* 0x0000000000017941 */ /* 0x000fea0003800000 */
.L_x_107:
[----:B------:R-:W-:-:S13]  /*5600*/  LOP3.LUT P1, RZ, R3, 0xff, RZ, 0xc0, !PT ;  /* 0x000000ff03ff7812 */ /* 0x000fda000782c0ff */
[----:B------:R-:W-:Y:S05]  /*5610*/  @P1 BRA `(.L_x_111) ;  /* 0xfffffff400381947 */ /* 0x000fea000383ffff */
[----:B------:R-:W-:Y:S05]  /*5620*/  BSYNC B0 ;  /* 0x0000000000007941 */ /* 0x000fea0003800000 */
.L_x_99:
[----:B------:R-:W-:-:S03]  /*5630*/  UMOV UR4, 0xffffffff ;  /* 0xffffffff00047882 */ /* 0x000fc60000000000 */
[----:B------:R-:W-:Y:S05]  /*5640*/  BRA.DIV UR4, `(.L_x_112) ;  /* 0x00000006041c7947 */ /* 0x000fea000b800000 */
[----:B------:R-:W-:-:S13]  /*5650*/  ELECT P6, URZ, PT ;  /* 0x00000000003f782f */ /* 0x000fda00038c0000 */
.L_x_127:
[----:B------:R-:W-:Y:S04]  /*5660*/  BSSY B0, `(.L_x_113) ;  /* 0x0000022000007945 */ /* 0x000fe80003800000 */
[----:B------:R-:W-:Y:S05]  /*5670*/  @!P6 BRA `(.L_x_114) ;  /* 0x000000000080e947 */ /* 0x000fea0003800000 */
[----:B------:R-:W-:-:S04]  /*5680*/  LOP3.LUT R16, R16, 0x2, RZ, 0xfc, !PT ;  /* 0x0000000210107812 */ /* 0x000fc800078efcff */
[----:B------:R-:W-:-:S13]  /*5690*/  ISETP.NE.AND P0, PT, R16, 0x3, PT ;  /* 0x000000031000780c */ /* 0x000fda0003f05270 */
[----:B------:R-:W-:Y:S05]  /*56a0*/  @!P0 BRA `(.L_x_115) ;  /* 0x0000000000048947 */ /* 0x000fea0003800000 */
[----:B------:R-:W-:Y:S01]  /*56b0*/  BPT.TRAP 0x1 ;  /* 0x000000040000795c */ /* 0x000fe20000300000 */
.L_x_115:
[----:B------:R-:W0:Y:S01]  /*56c0*/  S2R R3, SR_CgaCtaId ;  /* 0x0000000000037919 */ /* 0x000e220000008800 */
[----:B------:R-:W-:Y:S02]  /*56d0*/  MOV R2, 0x400 ;  /* 0x0000040000027802 */ /* 0x000fe40000000f00 */
[----:B------:R-:W-:Y:S02]  /*56e0*/  SHF.L.U32 R4, R0, 0x1f, RZ ;  /* 0x0000001f00047819 */ /* 0x000fe400000006ff */
[----:B0-----:R-:W-:-:S05]  /*56f0*/  LEA R2, R3, R2, 0x18 ;  /* 0x0000000203027211 */ /* 0x001fca00078ec0ff */
[----:B------:R-:W-:-:S04]  /*5700*/  VIADD R2, R2, 0x18 ;  /* 0x0000001802027836 */ /* 0x000fc80000000000 */
[C---:B------:R-:W-:Y:S02]  /*5710*/  IMAD R9, R7.reuse, 0x8, R2 ;  /* 0x0000000807097824 */ /* 0x040fe400078e0202 */
[----:B------:R-:W-:Y:S02]  /*5720*/  VIADD R7, R7, 0x1 ;  /* 0x0000000107077836 */ /* 0x000fe40000000000 */
[----:B------:R-:W0:Y:S03]  /*5730*/  SYNCS.PHASECHK.TRANS64.TRYWAIT P0, [R9+URZ], R4 ;  /* 0x00000004090075a7 */ /* 0x000e26000800017f */
[----:B------:R-:W-:-:S04]  /*5740*/  ISETP.NE.AND P1, PT, R7, 0x3, PT ;  /* 0x000000030700780c */ /* 0x000fc80003f25270 */
[----:B------:R-:W-:Y:S02]  /*5750*/  SEL R3, RZ, 0x1, P1 ;  /* 0x00000001ff037807 */ /* 0x000fe40000800000 */
[----:B------:R-:W-:Y:S02]  /*5760*/  SEL R7, R7, RZ, P1 ;  /* 0x000000ff07077207 */ /* 0x000fe40000800000 */
[----:B------:R-:W-:-:S03]  /*5770*/  LOP3.LUT R11, R0, R3, RZ, 0x3c, !PT ;  /* 0x00000003000b7212 */ /* 0x000fc600078e3cff */
[----:B------:R-:W-:Y:S01]  /*5780*/  IMAD R6, R7, 0x8, R2 ;  /* 0x0000000807067824 */ /* 0x000fe200078e0202 */
[----:B------:R-:W-:Y:S01]  /*5790*/  SHF.L.U32 R5, R11, 0x1f, RZ ;  /* 0x0000001f0b057819 */ /* 0x000fe200000006ff */
[----:B0-----:R-:W-:Y:S06]  /*57a0*/  @!P0 BRA `(.L_x_116) ;  /* 0x0000000000e48947 */ /* 0x001fec0003800000 */
.L_x_128:
[----:B------:R-:W1:Y:S01]  /*57b0*/  SYNCS.PHASECHK.TRANS64.TRYWAIT P0, [R6+URZ], R5 ;  /* 0x00000005060075a7 */ /* 0x000e62000800017f */
[----:B------:R-:W-:-:S05]  /*57c0*/  VIADD R0, R7, 0x1 ;  /* 0x0000000107007836 */ /* 0x000fca0000000000 */
[----:B------:R-:W-:-:S04]  /*57d0*/  ISETP.NE.AND P1, PT, R0, 0x3, PT ;  /* 0x000000030000780c */ /* 0x000fc80003f25270 */
[----:B0-----:R-:W-:Y:S02]  /*57e0*/  SEL R4, RZ, 0x1, P1 ;  /* 0x00000001ff047807 */ /* 0x001fe40000800000 */
[----:B------:R-:W-:Y:S02]  /*57f0*/  SEL R3, R0, RZ, P1 ;  /* 0x000000ff00037207 */ /* 0x000fe40000800000 */
[----:B------:R-:W-:Y:S01]  /*5800*/  LOP3.LUT R0, R11, R4, RZ, 0x3c, !PT ;  /* 0x000000040b007212 */ /* 0x000fe200078e3cff */
[----:B-1----:R-:W-:Y:S06]  /*5810*/  @!P0 BRA `(.L_x_117) ;  /* 0x0000000000dc8947 */ /* 0x002fec0003800000 */
.L_x_129:
[----:B------:R-:W-:Y:S01]  /*5820*/  IMAD R3, R3, 0x8, R2 ;  /* 0x0000000803037824 */ /* 0x000fe200078e0202 */
[----:B------:R-:W-:-:S07]  /*5830*/  SHF.L.U32 R0, R0, 0x1f, RZ ;  /* 0x0000001f00007819 */ /* 0x000fce00000006ff */
.L_x_118:
[----:B-1----:R1:W2:Y:S02]  /*5840*/  SYNCS.PHASECHK.TRANS64.TRYWAIT P0, [R3+URZ], R0 ;  /* 0x00000000030075a7 */ /* 0x0022a4000800017f */
[----:B--2---:R-:W-:Y:S05]  /*5850*/  @!P0 NANOSLEEP.SYNCS 0x989680 ;  /* 0x009896800000895d */ /* 0x004fea0003900000 */
[----:B------:R-:W2:Y:S02]  /*5860*/  @!P0 SYNCS.PHASECHK.TRANS64 P0, [R3+URZ], R0 ;  /* 0x00000000030085a7 */ /* 0x000ea4000800007f */
[----:B--2---:R-:W-:Y:S05]  /*5870*/  @!P0 BRA `(.L_x_118) ;  /* 0xfffffffc00f08947 */ /* 0x004fea000383ffff */
.L_x_114:
[----:B------:R-:W-:Y:S05]  /*5880*/  BSYNC B0 ;  /* 0x0000000000007941 */ /* 0x000fea0003800000 */
.L_x_113:
[----:B------:R-:W-:Y:S05]  /*5890*/  EXIT ;  /* 0x000000000000794d */ /* 0x000fea0003800000 */
.L_x_15:
[----:B-1----:R1:W2:Y:S02]  /*58a0*/  SYNCS.PHASECHK.TRANS64.TRYWAIT P0, [R63+URZ], R0 ;  /* 0x000000003f0075a7 */ /* 0x0022a4000800017f */
[----:B--2---:R-:W-:Y:S05]  /*58b0*/  @!P0 NANOSLEEP.SYNCS 0x989680 ;  /* 0x009896800000895d */ /* 0x004fea0003900000 */
[----:B------:R-:W2:Y:S02]  /*58c0*/  @!P0 SYNCS.PHASECHK.TRANS64 P0, [R63+URZ], R0 ;  /* 0x000000003f0085a7 */ /* 0x000ea4000800007f */
[----:B--2---:R-:W-:Y:S05]  /*58d0*/  @!P0 BRA `(.L_x_15) ;  /* 0xfffffffc00f08947 */ /* 0x004fea000383ffff */
[----:B------:R-:W-:Y:S05]  /*58e0*/  BRA `(.L_x_119) ;  /* 0xffffffb800fc7947 */ /* 0x000fea000383ffff */
.L_x_20:
[----:B--2---:R2:W3:Y:S02]  /*58f0*/  SYNCS.PHASECHK.TRANS64.TRYWAIT P1, [R3+URZ], R0 ;  /* 0x00000000030075a7 */ /* 0x0044e4000802017f */
[----:B---3--:R-:W-:Y:S05]  /*5900*/  @!P1 NANOSLEEP.SYNCS 0x989680 ;  /* 0x009896800000995d */ /* 0x008fea0003900000 */
[----:B------:R-:W3:Y:S02]  /*5910*/  @!P1 SYNCS.PHASECHK.TRANS64 P1, [R3+URZ], R0 ;  /* 0x00000000030095a7 */ /* 0x000ee4000802007f */
[----:B---3--:R-:W-:Y:S05]  /*5920*/  @!P1 BRA `(.L_x_20) ;  /* 0xfffffffc00f09947 */ /* 0x008fea000383ffff */
[----:B------:R-:W-:Y:S05]  /*5930*/  BRA `(.L_x_19) ;  /* 0xffffffbc00607947 */ /* 0x000fea000383ffff */
.L_x_25:
[----:B--2---:R-:W-:-:S04]  /*5940*/  IMAD.U32 R4, RZ, RZ, UR4 ;  /* 0x00000004ff047e24 */ /* 0x004fc8000f8e00ff */
[----:B------:R2:W3:Y:S03]  /*5950*/  SYNCS.PHASECHK.TRANS64.TRYWAIT P1, [R4+URZ], R3 ;  /* 0x00000003040075a7 */ /* 0x0004e6000802017f */
[----:B---3--:R-:W-:Y:S05]  /*5960*/  @!P1 NANOSLEEP.SYNCS 0x989680 ;  /* 0x009896800000995d */ /* 0x008fea0003900000 */
[----:B------:R-:W3:Y:S02]  /*5970*/  @!P1 SYNCS.PHASECHK.TRANS64 P1, [R4+URZ], R3 ;  /* 0x00000003040095a7 */ /* 0x000ee4000802007f */
[----:B---3--:R-:W-:Y:S05]  /*5980*/  @!P1 BRA `(.L_x_25) ;  /* 0xfffffffc00ec9947 */ /* 0x008fea000383ffff */
[----:B------:R-:W-:Y:S05]  /*5990*/  BRA `(.L_x_24) ;  /* 0xffffffc000187947 */ /* 0x000fea000383ffff */
.L_x_31:
[----:B---3--:R3:W4:Y:S02]  /*59a0*/  SYNCS.PHASECHK.TRANS64.TRYWAIT P0, [R63+URZ+0x10], R0 ;  /* 0x000010003f0075a7 */ /* 0x008724000800017f */
[----:B----4-:R-:W-:Y:S05]  /*59b0*/  @!P0 NANOSLEEP.SYNCS 0x989680 ;  /* 0x009896800000895d */ /* 0x010fea0003900000 */
[----:B------:R-:W4:Y:S02]  /*59c0*/  @!P0 SYNCS.PHASECHK.TRANS64 P0, [R63+URZ+0x10], R0 ;  /* 0x000010003f0085a7 */ /* 0x000f24000800007f */
[----:B----4-:R-:W-:Y:S05]  /*59d0*/  @!P0 BRA `(.L_x_31) ;  /* 0xfffffffc00f08947 */ /* 0x010fea000383ffff */
[----:B------:R-:W-:Y:S05]  /*59e0*/  BRA `(.L_x_120) ;  /* 0xffffffc400507947 */ /* 0x000fea000383ffff */
.L_x_100:
[----:B------:R-:W-:Y:S01]  /*59f0*/  BSSY B1, `(.L_x_121) ;  /* 0x0000006000017945 */ /* 0x000fe20003800000 */
[----:B------:R-:W-:-:S07]  /*5a00*/  IMAD.MOV.U32 R15, RZ, RZ, -0x1 ;  /* 0xffffffffff0f7424 */ /* 0x000fce00078e00ff */
[----:B-----5:R-:W-:Y:S05]  /*5a10*/  WARPSYNC.COLLECTIVE R15, `(.L_x_122) ;  /* 0x000000000f0c7348 */ /* 0x020fea0003c00000 */
[----:B------:R-:W-:Y:S02]  /*5a20*/  ELECT P6, UR62, PT ;  /* 0x00000000003e782f */ /* 0x000fe400038c0000 */
[----:B------:R-:W-:Y:S01]  /*5a30*/  MOV R14, UR62 ;  /* 0x0000003e000e7c02 */ /* 0x000fe20008000f00 */
[----:B-----5:R-:W-:Y:S10]  /*5a40*/  ENDCOLLECTIVE ;  /* 0x000000000000791b */ /* 0x020ff40003800000 */
.L_x_122:
[----:B------:R-:W-:Y:S05]  /*5a50*/  BSYNC B1 ;  /* 0x0000000000017941 */ /* 0x000fea0003800000 */
.L_x_121:
[----:B------:R-:W-:Y:S05]  /*5a60*/  BRA `(.L_x_123) ;  /* 0xfffffff000307947 */ /* 0x000fea000383ffff */
.L_x_103:
[----:B0-----:R0:W1:Y:S02]  /*5a70*/  SYNCS.PHASECHK.TRANS64.TRYWAIT P1, [R10+URZ+0x18], R5 ;  /* 0x000018050a0075a7 */ /* 0x001064000802017f */
[----:B-1----:R-:W-:Y:S05]  /*5a80*/  @!P1 NANOSLEEP.SYNCS 0x989680 ;  /* 0x009896800000995d */ /* 0x002fea0003900000 */
[----:B------:R-:W1:Y:S02]  /*5a90*/  @!P1 SYNCS.PHASECHK.TRANS64 P1, [R10+URZ+0x18], R5 ;  /* 0x000018050a0095a7 */ /* 0x000e64000802007f */
[----:B-1----:R-:W-:Y:S05]  /*5aa0*/  @!P1 BRA `(.L_x_103) ;  /* 0xfffffffc00f09947 */ /* 0x002fea000383ffff */
[----:B------:R-:W-:Y:S05]  /*5ab0*/  BRA `(.L_x_124) ;  /* 0xfffffff000647947 */ /* 0x000fea000383ffff */
.L_x_112:
[----:B------:R-:W-:Y:S01]  /*5ac0*/  BSSY B0, `(.L_x_125) ;  /* 0x0000006000007945 */ /* 0x000fe20003800000 */
[----:B------:R-:W-:-:S07]  /*5ad0*/  IMAD.MOV.U32 R15, RZ, RZ, -0x1 ;  /* 0xffffffffff0f7424 */ /* 0x000fce00078e00ff */
[----:B-----5:R-:W-:Y:S05]  /*5ae0*/  WARPSYNC.COLLECTIVE R15, `(.L_x_126) ;  /* 0x000000000f0c7348 */ /* 0x020fea0003c00000 */
[----:B------:R-:W-:Y:S02]  /*5af0*/  ELECT P6, UR62, PT ;  /* 0x00000000003e782f */ /* 0x000fe400038c0000 */
[----:B------:R-:W-:Y:S01]  /*5b00*/  MOV R14, UR62 ;  /* 0x0000003e000e7c02 */ /* 0x000fe20008000f00 */
[----:B-----5:R-:W-:Y:S10]  /*5b10*/  ENDCOLLECTIVE ;  /* 0x000000000000791b */ /* 0x020ff40003800000 */
.L_x_126:
[----:B------:R-:W-:Y:S05]  /*5b20*/  BSYNC B0 ;  /* 0x0000000000007941 */ /* 0x000fea0003800000 */
.L_x_125:
[----:B------:R-:W-:Y:S05]  /*5b30*/  BRA `(.L_x_127) ;  /* 0xfffffff800c87947 */ /* 0x000fea000383ffff */
.L_x_116:
[----:B0-----:R0:W1:Y:S02]  /*5b40*/  SYNCS.PHASECHK.TRANS64.TRYWAIT P0, [R9+URZ], R4 ;  /* 0x00000004090075a7 */ /* 0x001064000800017f */
[----:B-1----:R-:W-:Y:S05]  /*5b50*/  @!P0 NANOSLEEP.SYNCS 0x989680 ;  /* 0x009896800000895d */ /* 0x002fea0003900000 */
[----:B------:R-:W1:Y:S02]  /*5b60*/  @!P0 SYNCS.PHASECHK.TRANS64 P0, [R9+URZ], R4 ;  /* 0x00000004090085a7 */ /* 0x000e64000800007f */
[----:B-1----:R-:W-:Y:S05]  /*5b70*/  @!P0 BRA `(.L_x_116) ;  /* 0xfffffffc00f08947 */ /* 0x002fea000383ffff */
[----:B------:R-:W-:Y:S05]  /*5b80*/  BRA `(.L_x_128) ;  /* 0xfffffffc00087947 */ /* 0x000fea000383ffff */
.L_x_117:
[----:B0-----:R0:W1:Y:S02]  /*5b90*/  SYNCS.PHASECHK.TRANS64.TRYWAIT P0, [R6+URZ], R5 ;  /* 0x00000005060075a7 */ /* 0x001064000800017f */
[----:B-1----:R-:W-:Y:S05]  /*5ba0*/  @!P0 NANOSLEEP.SYNCS 0x989680 ;  /* 0x009896800000895d */ /* 0x002fea0003900000 */
[----:B------:R-:W1:Y:S02]  /*5bb0*/  @!P0 SYNCS.PHASECHK.TRANS64 P0, [R6+URZ], R5 ;  /* 0x00000005060085a7 */ /* 0x000e64000800007f */
[----:B-1----:R-:W-:Y:S05]  /*5bc0*/  @!P0 BRA `(.L_x_117) ;  /* 0xfffffffc00f08947 */ /* 0x002fea000383ffff */
[----:B------:R-:W-:Y:S05]  /*5bd0*/  BRA `(.L_x_129) ;  /* 0xfffffffc00107947 */ /* 0x000fea000383ffff */
.L_x_130:
[----:B------:R-:W-:-:S00]  /*5be0*/  BRA `(.L_x_130) ;  /* 0xfffffffc00fc7947 */ /* 0x000fc0000383ffff */
[----:B------:R-:W-:-:S00]  /*5bf0*/  NOP ;  /* 0x0000000000007918 */ /* 0x000fc00000000000 */
        /* <DEDUP_REMOVED lines=8> */
.L_x_131:


//--------------------- .nv.global.init           --------------------------
	.section	.nv.global.init,"aw",@progbits
.nv.global.init:
	.type		$str$22,@object
	.size		$str$22,($str$23 - $str$22)
$str$22:
        /*0000*/ 	.byte	0x6b, 0x5f, 0x74, 0x69, 0x6c, 0x65, 0x5f, 0x63, 0x6f, 0x75, 0x6e, 0x74, 0x20, 0x3e, 0x3d, 0x20
        /*0010*/ 	.byte	0x31, 0x00
	.type		$str$23,@object
	.size		$str$23,(__unnamed_1 - $str$23)
$str$23:
        /*0012*/ 	.byte	0x2f, 0x74, 0x6d, 0x70, 0x2f, 0x63, 0x75, 0x74, 0x6c, 0x61, 0x73, 0x73, 0x5f, 0x73, 0x77, 0x65
        /*0022*/ 	.byte	0x65, 0x70, 0x5f, 0x73, 0x72, 0x63, 0x2f, 0x69, 0x6e, 0x63, 0x6c, 0x75, 0x64, 0x65, 0x2f, 0x63
        /*0032*/ 	.byte	0x75, 0x74, 0x6c, 0x61, 0x73, 0x73, 0x2f, 0x67, 0x65, 0x6d, 0x6d, 0x2f, 0x63, 0x6f, 0x6c, 0x6c
        /*0042*/ 	.byte	0x65, 0x63, 0x74, 0x69, 0x76, 0x65, 0x2f, 0x73, 0x6d, 0x39, 0x30, 0x5f, 0x6d, 0x6d, 0x61, 0x5f
        /*0052*/ 	.byte	0x74, 0x6d, 0x61, 0x5f, 0x67, 0x6d, 0x6d, 0x61, 0x5f, 0x73, 0x73, 0x5f, 0x77, 0x61, 0x72, 0x70
        /*0062*/ 	.byte	0x73, 0x70, 0x65, 0x63, 0x69, 0x61, 0x6c, 0x69, 0x7a, 0x65, 0x64, 0x2e, 0x68, 0x70, 0x70, 0x00
	.type		__unnamed_1,@object
	.size		__unnamed_1,(.L_0 - __unnamed_1)
__unnamed_1:
        /*0072*/ 	.byte	0x76, 0x6f, 0x69, 0x64, 0x20, 0x63, 0x75, 0x74, 0x6c, 0x61, 0x73, 0x73, 0x3a, 0x3a, 0x67, 0x65
        /* <DEDUP_REMOVED lines=176> */
        /*0b82*/ 	.byte	0x65, 0x6e, 0x74, 0x69, 0x74, 0x79, 0x5d, 0x00
.L_0:


//--------------------- .nv.shared._ZN7cutlass13device_kernelINS_4gemm6kernel13GemmUniversalIN4cute5tupleIJiiiiEEENS1_10collective13CollectiveMmaINS1_34MainloopSm90TmaGmmaWarpSpecializedILi3ENS5_IJNS4_1CILi1EEESB_SB_EEENS1_32KernelTmaWarpSpecializedPingpongEEENS5_IJNSA_ILi64EEESF_NSA_ILi32EEEEEENS_10tfloat32_tENS5_IJlSB_lEEESI_SJ_NS4_8TiledMMAINS4_8MMA_AtomIJNS4_4SM904GMMA29MMA_64x64x8_F32TF32TF32_SS_TNILNSN_7ScaleInE1ELSP_1EEEEEENS4_6LayoutISC_NS5_IJNSA_ILi0EEEST_ST_EEEEENS5_IJNS4_10UnderscoreESW_SW_EEEEENS4_13SM90_TMA_LOADENS4_14ComposedLayoutINS4_7SwizzleILi3ELi4ELi3EEENS4_18smem_ptr_flag_bitsILi32EEENSS_INS5_IJNSA_ILi8EEESG_EEENS5_IJSG_SB_EEEEEEEvNS4_8identityESZ_S19_vS1A_EENS_8epilogue10collective6detail29Sm90TmaWarpSpecializedAdapterINS1D_15DefaultEpilogueISI_SJ_SJ_NS1C_6thread17LinearCombinationISI_Li1EffLNS1H_9ScaleType4KindE0ELNS_15FloatRoundStyleE2ESI_EENS1_15EpilogueDefaultEEEEEvvEEEEvNT_6ParamsE --------------------------
	.section	.nv.shared._ZN7cutlass13device_kernelINS_4gemm6kernel13GemmUniversalIN4cute5tupleIJiiiiEEENS1_10collective13CollectiveMmaINS1_34MainloopSm90TmaGmmaWarpSpecializedILi3ENS5_IJNS4_1CILi1EEESB_SB_EEENS1_32KernelTmaWarpSpecializedPingpongEEENS5_IJNSA_ILi64EEESF_NSA_ILi32EEEEEENS_10tfloat32_tENS5_IJlSB_lEEESI_SJ_NS4_8TiledMMAINS4_8MMA_AtomIJNS4_4SM904GMMA29MMA_64x64x8_F32TF32TF32_SS_TNILNSN_7ScaleInE1ELSP_1EEEEEENS4_6LayoutISC_NS5_IJNSA_ILi0EEEST_ST_EEEEENS5_IJNS4_10UnderscoreESW_SW_EEEEENS4_13SM90_TMA_LOADENS4_14ComposedLayoutINS4_7SwizzleILi3ELi4ELi3EEENS4_18smem_ptr_flag_bitsILi32EEENSS_INS5_IJNSA_ILi8EEESG_EEENS5_IJSG_SB_EEEEEEEvNS4_8identityESZ_S19_vS1A_EENS_8epilogue10collective6detail29Sm90TmaWarpSpecializedAdapterINS1D_15DefaultEpilogueISI_SJ_SJ_NS1C_6thread17LinearCombinationISI_Li1EffLNS1H_9ScaleType4KindE0ELNS_15FloatRoundStyleE2ESI_EENS1_15EpilogueDefaultEEEEEvvEEEEvNT_6ParamsE,"aw",@nobits
	.sectionflags	@""
	.align	16
	.zero		1024


//--------------------- .nv.shared.reserved.0     --------------------------
	.section	.nv.shared.reserved.0,"aw",@nobits
	.weak		__nv_reservedSMEM_offset_0_alias
	.size		__nv_reservedSMEM_offset_0_alias, 0, 0
	.other		__nv_reservedSMEM_offset_0_alias,@"STO_CUDA_RESERVED_SHARED STV_DEFAULT"
__nv_reservedSMEM_offset_0_alias:
	.zero		0


//--------------------- .nv.global                --------------------------
	.section	.nv.global,"aw",@nobits
.nv.global:
	.type		_ZN40_INTERNAL_c6b477dc_4_k_cu_94831c03_326264cute1_E,@object
	.size		_ZN40_INTERNAL_c6b477dc_4_k_cu_94831c03_326264cute1_E,(_ZN40_INTERNAL_c6b477dc_4_k_cu_94831c03_326264cuda3std3__45__cpo6cbeginE - _ZN40_INTERNAL_c6b477dc_4_k_cu_94831c03_326264cute1_E)
_ZN40_INTERNAL_c6b477dc_4_k_cu_94831c03_326264cute1_E:
	.zero		1
	.type		_ZN40_INTERNAL_c6b477dc_4_k_cu_94831c03_326264cuda3std3__45__cpo6cbeginE,@object
	.size		_ZN40_INTERNAL_c6b477dc_4_k_cu_94831c03_326264cuda3std3__45__cpo6cbeginE,(_ZN40_INTERNAL_c6b477dc_4_k_cu_94831c03_326264cuda3std3__48in_placeE - _ZN40_INTERNAL_c6b477dc_4_k_cu_94831c03_326264cuda3std3__45__cpo6cbeginE)
_ZN40_INTERNAL_c6b477dc_4_k_cu_94831c03_326264cuda3std3__45__cpo6cbeginE:
	.zero		1
	.type		_ZN40_INTERNAL_c6b477dc_4_k_cu_94831c03_326264cuda3std3__48in_placeE,@object
	.size		_ZN40_INTERNAL_c6b477dc_4_k_cu_94831c03_326264cuda3std3__48in_placeE,(_ZN40_INTERNAL_c6b477dc_4_k_cu_94831c03_326264cuda3std6ranges3__45__cpo9iter_moveE - _ZN40_INTERNAL_c6b477dc_4_k_cu_94831c03_326264cuda3std3__48in_placeE)
_ZN40_INTERNAL_c6b477dc_4_k_cu_94831c03_326264cuda3std3__48in_placeE:
	.zero		1
	.type		_ZN40_INTERNAL_c6b477dc_4_k_cu_94831c03_326264cuda3std6ranges3__45__cpo9iter_moveE,@object
	.size		_ZN40_INTERNAL_c6b477dc_4_k_cu_94831c03_326264cuda3std6ranges3__45__cpo9iter_moveE,(_ZN40_INTERNAL_c6b477dc_4_k_cu_94831c03_326264cuda3std3__45__cpo5beginE - _ZN40_INTERNAL_c6b477dc_4_k_cu_94831c03_326264cuda3std6ranges3__45__cpo9iter_moveE)
_ZN40_INTERNAL_c6b477dc_4_k_cu_94831c03_326264cuda3std6ranges3__45__cpo9iter_moveE:
	.zero		1
	.type		_ZN40_INTERNAL_c6b477dc_4_k_cu_94831c03_326264cuda3std3__45__cpo5beginE,@object
	.size		_ZN40_INTERNAL_c6b477dc_4_k_cu_94831c03_326264cuda3std3__45__cpo5beginE,(_ZN40_INTERNAL_c6b477dc_4_k_cu_94831c03_326264cuda3std3__442_GLOBAL__N__c6b477dc_4_k_cu_94831c03_326266ignoreE - _ZN40_INTERNAL_c6b477dc_4_k_cu_94831c03_326264cuda3std3__45__cpo5beginE)
_ZN40_INTERNAL_c6b477dc_4_k_cu_94831c03_326264cuda3std3__45__cpo5beginE:
	.zero		1
	.type		_ZN40_INTERNAL_c6b477dc_4_k_cu_94831c03_326264cuda3std3__442_GLOBAL__N__c6b477dc_4_k_cu_94831c03_326266ignoreE,@object
	.size		_ZN40_INTERNAL_c6b477dc_4_k_cu_94831c03_326264cuda3std3__442_GLOBAL__N__c6b477dc_4_k_cu_94831c03_326266ignoreE,(_ZN40_INTERNAL_c6b477dc_4_k_cu_94831c03_326264cute7productE - _ZN40_INTERNAL_c6b477dc_4_k_cu_94831c03_326264cuda3std3__442_GLOBAL__N__c6b477dc_4_k_cu_94831c03_326266ignoreE)
_ZN40_INTERNAL_c6b477dc_4_k_cu_94831c03_326264cuda3std3__442_GLOBAL__N__c6b477dc_4_k_cu_94831c03_326266ignoreE:
	.zero		1
	.type		_ZN40_INTERNAL_c6b477dc_4_k_cu_94831c03_326264cute7productE,@object
	.size		_ZN40_INTERNAL_c6b477dc_4_k_cu_94831c03_326264cute7productE,(_ZN40_INTERNAL_c6b477dc_4_k_cu_94831c03_326264cuda3std3__45__cpo3endE - _ZN40_INTERNAL_c6b477dc_4_k_cu_94831c03_326264cute7productE)
_ZN40_INTERNAL_c6b477dc_4_k_cu_94831c03_326264cute7productE:
	.zero		1
	.type		_ZN40_INTERNAL_c6b477dc_4_k_cu_94831c03_326264cuda3std3__45__cpo3endE,@object
	.size		_ZN40_INTERNAL_c6b477dc_4_k_cu_94831c03_326264cuda3std3__45__cpo3endE,(_ZN40_INTERNAL_c6b477dc_4_k_cu_94831c03_326264cuda3std3__419piecewise_constructE - _ZN40_INTERNAL_c6b477dc_4_k_cu_94831c03_326264cuda3std3__45__cpo3endE)
_ZN40_INTERNAL_c6b477dc_4_k_cu_94831c03_326264cuda3std3__45__cpo3endE:
	.zero		1
	.type		_ZN40_INTERNAL_c6b477dc_4_k_cu_94831c03_326264cuda3std3__419piecewise_constructE,@object
	.size		_ZN40_INTERNAL_c6b477dc_4_k_cu_94831c03_326264cuda3std3__419piecewise_constructE,(_ZN40_INTERNAL_c6b477dc_4_k_cu_94831c03_326264cuda3std3__45__cpo4cendE - _ZN40_INTERNAL_c6b477dc_4_k_cu_94831c03_326264cuda3std3__419piecewise_constructE)
_ZN40_INTERNAL_c6b477dc_4_k_cu_94831c03_326264cuda3std3__419piecewise_constructE:
	.zero		1
	.type		_ZN40_INTERNAL_c6b477dc_4_k_cu_94831c03_326264cuda3std3__45__cpo4cendE,@object
	.size		_ZN40_INTERNAL_c6b477dc_4_k_cu_94831c03_326264cuda3std3__45__cpo4cendE,(_ZN40_INTERNAL_c6b477dc_4_k_cu_94831c03_326264cuda3std6ranges3__45__cpo4swapE - _ZN40_INTERNAL_c6b477dc_4_k_cu_94831c03_326264cuda3std3__45__cpo4cendE)
_ZN40_INTERNAL_c6b477dc_4_k_cu_94831c03_326264cuda3std3__45__cpo4cendE:
	.zero		1
	.type		_ZN40_INTERNAL_c6b477dc_4_k_cu_94831c03_326264cuda3std6ranges3__45__cpo4swapE,@object
	.size		_ZN40_INTERNAL_c6b477dc_4_k_cu_94831c03_326264cuda3std6ranges3__45__cpo4swapE,(.L_8 - _ZN40_INTERNAL_c6b477dc_4_k_cu_94831c03_326264cuda3std6ranges3__45__cpo4swapE)
_ZN40_INTERNAL_c6b477dc_4_k_cu_94831c03_326264cuda3std6ranges3__45__cpo4swapE:
	.zero		1
.L_8:


//--------------------- .nv.constant0._ZN7cutlass13device_kernelINS_4gemm6kernel13GemmUniversalIN4cute5tupleIJiiiiEEENS1_10collective13CollectiveMmaINS1_34MainloopSm90TmaGmmaWarpSpecializedILi3ENS5_IJNS4_1CILi1EEESB_SB_EEENS1_32KernelTmaWarpSpecializedPingpongEEENS5_IJNSA_ILi64EEESF_NSA_ILi32EEEEEENS_10tfloat32_tENS5_IJlSB_lEEESI_SJ_NS4_8TiledMMAINS4_8MMA_AtomIJNS4_4SM904GMMA29MMA_64x64x8_F32TF32TF32_SS_TNILNSN_7ScaleInE1ELSP_1EEEEEENS4_6LayoutISC_NS5_IJNSA_ILi0EEEST_ST_EEEEENS5_IJNS4_10UnderscoreESW_SW_EEEEENS4_13SM90_TMA_LOADENS4_14ComposedLayoutINS4_7SwizzleILi3ELi4ELi3EEENS4_18smem_ptr_flag_bitsILi32EEENSS_INS5_IJNSA_ILi8EEESG_EEENS5_IJSG_SB_EEEEEEEvNS4_8identityESZ_S19_vS1A_EENS_8epilogue10collective6detail29Sm90TmaWarpSpecializedAdapterINS1D_15DefaultEpilogueISI_SJ_SJ_NS1C_6thread17LinearCombinationISI_Li1EffLNS1H_9ScaleType4KindE0ELNS_15FloatRoundStyleE2ESI_EENS1_15EpilogueDefaultEEEEEvvEEEEvNT_6ParamsE --------------------------
	.section	.nv.constant0._ZN7cutlass13device_kernelINS_4gemm6kernel13GemmUniversalIN4cute5tupleIJiiiiEEENS1_10collective13CollectiveMmaINS1_34MainloopSm90TmaGmmaWarpSpecializedILi3ENS5_IJNS4_1CILi1EEESB_SB_EEENS1_32KernelTmaWarpSpecializedPingpongEEENS5_IJNSA_ILi64EEESF_NSA_ILi32EEEEEENS_10tfloat32_tENS5_IJlSB_lEEESI_SJ_NS4_8TiledMMAINS4_8MMA_AtomIJNS4_4SM904GMMA29MMA_64x64x8_F32TF32TF32_SS_TNILNSN_7ScaleInE1ELSP_1EEEEEENS4_6LayoutISC_NS5_IJNSA_ILi0EEEST_ST_EEEEENS5_IJNS4_10UnderscoreESW_SW_EEEEENS4_13SM90_TMA_LOADENS4_14ComposedLayoutINS4_7SwizzleILi3ELi4ELi3EEENS4_18smem_ptr_flag_bitsILi32EEENSS_INS5_IJNSA_ILi8EEESG_EEENS5_IJSG_SB_EEEEEEEvNS4_8identityESZ_S19_vS1A_EENS_8epilogue10collective6detail29Sm90TmaWarpSpecializedAdapterINS1D_15DefaultEpilogueISI_SJ_SJ_NS1C_6thread17LinearCombinationISI_Li1EffLNS1H_9ScaleType4KindE0ELNS_15FloatRoundStyleE2ESI_EENS1_15EpilogueDefaultEEEEEvvEEEEvNT_6ParamsE,"a",@progbits
	.sectionflags	@""
	.align	4
.nv.constant0._ZN7cutlass13device_kernelINS_4gemm6kernel13GemmUniversalIN4cute5tupleIJiiiiEEENS1_10collective13CollectiveMmaINS1_34MainloopSm90TmaGmmaWarpSpecializedILi3ENS5_IJNS4_1CILi1EEESB_SB_EEENS1_32KernelTmaWarpSpecializedPingpongEEENS5_IJNSA_ILi64EEESF_NSA_ILi32EEEEEENS_10tfloat32_tENS5_IJlSB_lEEESI_SJ_NS4_8TiledMMAINS4_8MMA_AtomIJNS4_4SM904GMMA29MMA_64x64x8_F32TF32TF32_SS_TNILNSN_7ScaleInE1ELSP_1EEEEEENS4_6LayoutISC_NS5_IJNSA_ILi0EEEST_ST_EEEEENS5_IJNS4_10UnderscoreESW_SW_EEEEENS4_13SM90_TMA_LOADENS4_14ComposedLayoutINS4_7SwizzleILi3ELi4ELi3EEENS4_18smem_ptr_flag_bitsILi32EEENSS_INS5_IJNSA_ILi8EEESG_EEENS5_IJSG_SB_EEEEEEEvNS4_8identityESZ_S19_vS1A_EENS_8epilogue10collective6detail29Sm90TmaWarpSpecializedAdapterINS1D_15DefaultEpilogueISI_SJ_SJ_NS1C_6thread17LinearCombinationISI_Li1EffLNS1H_9ScaleType4KindE0ELNS_15FloatRoundStyleE2ESI_EENS1_15EpilogueDefaultEEEEEvvEEEEvNT_6ParamsE:
	.zero		1664


//--------------------- SYMBOLS --------------------------

	.type		.nv.reservedSmem.offset0,@object
	.size		.nv.reservedSmem.offset0,0x4
	.type		__assertfail,@function
